//
// Generated by NVIDIA NVVM Compiler
//
// Compiler Build ID: CL-36424714
// Cuda compilation tools, release 13.0, V13.0.88
// Based on NVVM 20.0.0
//

.version 9.0
.target sm_100
.address_size 64

	// .globl	_Z8CUDA_MBEPiS_S_P4NodeS_S_S_S_S_S_S_S_S_S_S_
.extern .func  (.param .b32 func_retval0) vprintf
(
	.param .b64 vprintf_param_0,
	.param .b64 vprintf_param_1
)
;
// _ZZ8CUDA_MBEPiS_S_P4NodeS_S_S_S_S_S_S_S_S_S_S_E3lvl has been demoted
// _ZZ8CUDA_MBEPiS_S_P4NodeS_S_S_S_S_S_S_S_S_S_S_E5x_cur has been demoted
// _ZZ8CUDA_MBEPiS_S_P4NodeS_S_S_S_S_S_S_S_S_S_S_E8L_lp_cur has been demoted
// _ZZ8CUDA_MBEPiS_S_P4NodeS_S_S_S_S_S_S_S_S_S_S_E8L_lp_nxt has been demoted
// _ZZ8CUDA_MBEPiS_S_P4NodeS_S_S_S_S_S_S_S_S_S_S_E8R_lp_cur has been demoted
// _ZZ8CUDA_MBEPiS_S_P4NodeS_S_S_S_S_S_S_S_S_S_S_E8R_lp_nxt has been demoted
// _ZZ8CUDA_MBEPiS_S_P4NodeS_S_S_S_S_S_S_S_S_S_S_E8P_lp_cur has been demoted
// _ZZ8CUDA_MBEPiS_S_P4NodeS_S_S_S_S_S_S_S_S_S_S_E8P_lp_nxt has been demoted
// _ZZ8CUDA_MBEPiS_S_P4NodeS_S_S_S_S_S_S_S_S_S_S_E8Q_lp_cur has been demoted
// _ZZ8CUDA_MBEPiS_S_P4NodeS_S_S_S_S_S_S_S_S_S_S_E8Q_lp_nxt has been demoted
// _ZZ8CUDA_MBEPiS_S_P4NodeS_S_S_S_S_S_S_S_S_S_S_E12is_recursive has been demoted
// _ZZ8CUDA_MBEPiS_S_P4NodeS_S_S_S_S_S_S_S_S_S_S_E10is_maximal has been demoted
// _ZZ8CUDA_MBEPiS_S_P4NodeS_S_S_S_S_S_S_S_S_S_S_E9num_L_nxt has been demoted
// _ZZ8CUDA_MBEPiS_S_P4NodeS_S_S_S_S_S_S_S_S_S_S_E7num_N_v has been demoted
// _ZZ8CUDA_MBEPiS_S_P4NodeS_S_S_S_S_S_S_S_S_S_S_E3clk has been demoted
// _ZZ8CUDA_MBEPiS_S_P4NodeS_S_S_S_S_S_S_S_S_S_S_E4clk_ has been demoted
.global .align 4 .b8 g_clk[40];
.global .align 4 .u32 total_bic;
.global .align 4 .u32 P_ptr;
// _ZZ11CUDA_MBE_82PiS_S_P4NodeS_S_S_S_S_S_S_S_S_S_S_S_E3lvl has been demoted
// _ZZ11CUDA_MBE_82PiS_S_P4NodeS_S_S_S_S_S_S_S_S_S_S_S_E5x_cur has been demoted
// _ZZ11CUDA_MBE_82PiS_S_P4NodeS_S_S_S_S_S_S_S_S_S_S_S_E8L_lp_cur has been demoted
// _ZZ11CUDA_MBE_82PiS_S_P4NodeS_S_S_S_S_S_S_S_S_S_S_S_E8L_lp_nxt has been demoted
// _ZZ11CUDA_MBE_82PiS_S_P4NodeS_S_S_S_S_S_S_S_S_S_S_S_E8R_lp_cur has been demoted
// _ZZ11CUDA_MBE_82PiS_S_P4NodeS_S_S_S_S_S_S_S_S_S_S_S_E8R_lp_nxt has been demoted
// _ZZ11CUDA_MBE_82PiS_S_P4NodeS_S_S_S_S_S_S_S_S_S_S_S_E8P_lp_cur has been demoted
// _ZZ11CUDA_MBE_82PiS_S_P4NodeS_S_S_S_S_S_S_S_S_S_S_S_E8P_lp_nxt has been demoted
// _ZZ11CUDA_MBE_82PiS_S_P4NodeS_S_S_S_S_S_S_S_S_S_S_S_E8Q_lp_cur has been demoted
// _ZZ11CUDA_MBE_82PiS_S_P4NodeS_S_S_S_S_S_S_S_S_S_S_S_E8Q_lp_nxt has been demoted
// _ZZ11CUDA_MBE_82PiS_S_P4NodeS_S_S_S_S_S_S_S_S_S_S_S_E12is_recursive has been demoted
// _ZZ11CUDA_MBE_82PiS_S_P4NodeS_S_S_S_S_S_S_S_S_S_S_S_E10is_maximal has been demoted
// _ZZ11CUDA_MBE_82PiS_S_P4NodeS_S_S_S_S_S_S_S_S_S_S_S_E9num_L_nxt has been demoted
// _ZZ11CUDA_MBE_82PiS_S_P4NodeS_S_S_S_S_S_S_S_S_S_S_S_E7num_N_v has been demoted
// _ZZ11CUDA_MBE_82PiS_S_P4NodeS_S_S_S_S_S_S_S_S_S_S_S_E3clk has been demoted
// _ZZ11CUDA_MBE_82PiS_S_P4NodeS_S_S_S_S_S_S_S_S_S_S_S_E4clk_ has been demoted
.global .align 1 .b8 $str[4] = {37, 100, 10};
.global .align 1 .b8 $str$1[29] = {10, 70, 105, 110, 100, 32, 37, 100, 32, 109, 97, 120, 105, 109, 97, 108, 32, 98, 105, 99, 108, 105, 113, 117, 101, 115, 46, 10};
.global .align 1 .b8 $str$2[6] = {116, 105, 109, 101, 58};
.global .align 1 .b8 $str$3[6] = {32, 37, 108, 108, 100};
.global .align 1 .b8 $str$4[2] = {10};
.global .align 1 .b8 $str$5[12] = {27, 91, 37, 100, 59, 37, 100, 72, 37, 100, 10};
.global .align 1 .b8 $str$6[37] = {27, 91, 37, 100, 59, 49, 72, 116, 111, 116, 97, 108, 32, 109, 97, 120, 105, 109, 97, 108, 32, 98, 105, 99, 108, 105, 113, 117, 101, 115, 32, 58, 32, 37, 100, 10};
.global .align 1 .b8 $str$7[6] = {84, 105, 109, 101, 58};
.global .align 1 .b8 $str$8[4] = {32, 37, 100};

.visible .entry _Z8CUDA_MBEPiS_S_P4NodeS_S_S_S_S_S_S_S_S_S_S_(
	.param .u64 .ptr .align 1 _Z8CUDA_MBEPiS_S_P4NodeS_S_S_S_S_S_S_S_S_S_S__param_0,
	.param .u64 .ptr .align 1 _Z8CUDA_MBEPiS_S_P4NodeS_S_S_S_S_S_S_S_S_S_S__param_1,
	.param .u64 .ptr .align 1 _Z8CUDA_MBEPiS_S_P4NodeS_S_S_S_S_S_S_S_S_S_S__param_2,
	.param .u64 .ptr .align 1 _Z8CUDA_MBEPiS_S_P4NodeS_S_S_S_S_S_S_S_S_S_S__param_3,
	.param .u64 .ptr .align 1 _Z8CUDA_MBEPiS_S_P4NodeS_S_S_S_S_S_S_S_S_S_S__param_4,
	.param .u64 .ptr .align 1 _Z8CUDA_MBEPiS_S_P4NodeS_S_S_S_S_S_S_S_S_S_S__param_5,
	.param .u64 .ptr .align 1 _Z8CUDA_MBEPiS_S_P4NodeS_S_S_S_S_S_S_S_S_S_S__param_6,
	.param .u64 .ptr .align 1 _Z8CUDA_MBEPiS_S_P4NodeS_S_S_S_S_S_S_S_S_S_S__param_7,
	.param .u64 .ptr .align 1 _Z8CUDA_MBEPiS_S_P4NodeS_S_S_S_S_S_S_S_S_S_S__param_8,
	.param .u64 .ptr .align 1 _Z8CUDA_MBEPiS_S_P4NodeS_S_S_S_S_S_S_S_S_S_S__param_9,
	.param .u64 .ptr .align 1 _Z8CUDA_MBEPiS_S_P4NodeS_S_S_S_S_S_S_S_S_S_S__param_10,
	.param .u64 .ptr .align 1 _Z8CUDA_MBEPiS_S_P4NodeS_S_S_S_S_S_S_S_S_S_S__param_11,
	.param .u64 .ptr .align 1 _Z8CUDA_MBEPiS_S_P4NodeS_S_S_S_S_S_S_S_S_S_S__param_12,
	.param .u64 .ptr .align 1 _Z8CUDA_MBEPiS_S_P4NodeS_S_S_S_S_S_S_S_S_S_S__param_13,
	.param .u64 .ptr .align 1 _Z8CUDA_MBEPiS_S_P4NodeS_S_S_S_S_S_S_S_S_S_S__param_14
)
{
	.local .align 8 .b8 	__local_depot0[8];
	.reg .b64 	%SP;
	.reg .b64 	%SPL;
	.reg .pred 	%p<44>;
	.reg .b16 	%rs<10>;
	.reg .b32 	%r<148>;
	.reg .b64 	%rd<163>;
	// demoted variable
	.shared .align 4 .u32 _ZZ8CUDA_MBEPiS_S_P4NodeS_S_S_S_S_S_S_S_S_S_S_E3lvl;
	// demoted variable
	.shared .align 8 .u64 _ZZ8CUDA_MBEPiS_S_P4NodeS_S_S_S_S_S_S_S_S_S_S_E5x_cur;
	// demoted variable
	.shared .align 8 .u64 _ZZ8CUDA_MBEPiS_S_P4NodeS_S_S_S_S_S_S_S_S_S_S_E8L_lp_cur;
	// demoted variable
	.shared .align 8 .u64 _ZZ8CUDA_MBEPiS_S_P4NodeS_S_S_S_S_S_S_S_S_S_S_E8L_lp_nxt;
	// demoted variable
	.shared .align 8 .u64 _ZZ8CUDA_MBEPiS_S_P4NodeS_S_S_S_S_S_S_S_S_S_S_E8R_lp_cur;
	// demoted variable
	.shared .align 8 .u64 _ZZ8CUDA_MBEPiS_S_P4NodeS_S_S_S_S_S_S_S_S_S_S_E8R_lp_nxt;
	// demoted variable
	.shared .align 8 .u64 _ZZ8CUDA_MBEPiS_S_P4NodeS_S_S_S_S_S_S_S_S_S_S_E8P_lp_cur;
	// demoted variable
	.shared .align 8 .u64 _ZZ8CUDA_MBEPiS_S_P4NodeS_S_S_S_S_S_S_S_S_S_S_E8P_lp_nxt;
	// demoted variable
	.shared .align 8 .u64 _ZZ8CUDA_MBEPiS_S_P4NodeS_S_S_S_S_S_S_S_S_S_S_E8Q_lp_cur;
	// demoted variable
	.shared .align 8 .u64 _ZZ8CUDA_MBEPiS_S_P4NodeS_S_S_S_S_S_S_S_S_S_S_E8Q_lp_nxt;
	// demoted variable
	.shared .align 1 .u8 _ZZ8CUDA_MBEPiS_S_P4NodeS_S_S_S_S_S_S_S_S_S_S_E12is_recursive;
	// demoted variable
	.shared .align 1 .u8 _ZZ8CUDA_MBEPiS_S_P4NodeS_S_S_S_S_S_S_S_S_S_S_E10is_maximal;
	// demoted variable
	.shared .align 4 .u32 _ZZ8CUDA_MBEPiS_S_P4NodeS_S_S_S_S_S_S_S_S_S_S_E9num_L_nxt;
	// demoted variable
	.shared .align 4 .u32 _ZZ8CUDA_MBEPiS_S_P4NodeS_S_S_S_S_S_S_S_S_S_S_E7num_N_v;
	// demoted variable
	.shared .align 8 .b8 _ZZ8CUDA_MBEPiS_S_P4NodeS_S_S_S_S_S_S_S_S_S_S_E3clk[80];
	// demoted variable
	.shared .align 8 .u64 _ZZ8CUDA_MBEPiS_S_P4NodeS_S_S_S_S_S_S_S_S_S_S_E4clk_;
	mov.u64 	%SPL, __local_depot0;
	cvta.local.u64 	%SP, %SPL;
	ld.param.u64 	%rd17, [_Z8CUDA_MBEPiS_S_P4NodeS_S_S_S_S_S_S_S_S_S_S__param_0];
	ld.param.u64 	%rd18, [_Z8CUDA_MBEPiS_S_P4NodeS_S_S_S_S_S_S_S_S_S_S__param_3];
	ld.param.u64 	%rd19, [_Z8CUDA_MBEPiS_S_P4NodeS_S_S_S_S_S_S_S_S_S_S__param_4];
	ld.param.u64 	%rd20, [_Z8CUDA_MBEPiS_S_P4NodeS_S_S_S_S_S_S_S_S_S_S__param_6];
	ld.param.u64 	%rd21, [_Z8CUDA_MBEPiS_S_P4NodeS_S_S_S_S_S_S_S_S_S_S__param_7];
	ld.param.u64 	%rd22, [_Z8CUDA_MBEPiS_S_P4NodeS_S_S_S_S_S_S_S_S_S_S__param_8];
	ld.param.u64 	%rd23, [_Z8CUDA_MBEPiS_S_P4NodeS_S_S_S_S_S_S_S_S_S_S__param_9];
	ld.param.u64 	%rd12, [_Z8CUDA_MBEPiS_S_P4NodeS_S_S_S_S_S_S_S_S_S_S__param_10];
	ld.param.u64 	%rd16, [_Z8CUDA_MBEPiS_S_P4NodeS_S_S_S_S_S_S_S_S_S_S__param_14];
	cvta.to.global.u64 	%rd1, %rd20;
	cvta.to.global.u64 	%rd2, %rd19;
	cvta.to.global.u64 	%rd3, %rd23;
	cvta.to.global.u64 	%rd4, %rd18;
	cvta.to.global.u64 	%rd5, %rd17;
	cvta.to.global.u64 	%rd6, %rd21;
	cvta.to.global.u64 	%rd7, %rd22;
	mov.u32 	%r41, %ctaid.x;
	mov.u32 	%r1, %ntid.x;
	mov.u32 	%r2, %tid.x;
	mad.lo.s32 	%r3, %r41, %r1, %r2;
	setp.ne.s32 	%p1, %r2, 0;
	@%p1 bra 	$L__BB0_2;
	// begin inline asm
	mov.u64 	%rd24, %clock64;
	// end inline asm
	st.shared.u64 	[_ZZ8CUDA_MBEPiS_S_P4NodeS_S_S_S_S_S_S_S_S_S_S_E4clk_], %rd24;
	mov.b64 	%rd25, 0;
	st.shared.u64 	[_ZZ8CUDA_MBEPiS_S_P4NodeS_S_S_S_S_S_S_S_S_S_S_E3clk], %rd25;
	st.shared.u64 	[_ZZ8CUDA_MBEPiS_S_P4NodeS_S_S_S_S_S_S_S_S_S_S_E3clk+8], %rd25;
	st.shared.u64 	[_ZZ8CUDA_MBEPiS_S_P4NodeS_S_S_S_S_S_S_S_S_S_S_E3clk+16], %rd25;
	st.shared.u64 	[_ZZ8CUDA_MBEPiS_S_P4NodeS_S_S_S_S_S_S_S_S_S_S_E3clk+24], %rd25;
	st.shared.u64 	[_ZZ8CUDA_MBEPiS_S_P4NodeS_S_S_S_S_S_S_S_S_S_S_E3clk+32], %rd25;
	st.shared.u64 	[_ZZ8CUDA_MBEPiS_S_P4NodeS_S_S_S_S_S_S_S_S_S_S_E3clk+40], %rd25;
	st.shared.u64 	[_ZZ8CUDA_MBEPiS_S_P4NodeS_S_S_S_S_S_S_S_S_S_S_E3clk+48], %rd25;
	st.shared.u64 	[_ZZ8CUDA_MBEPiS_S_P4NodeS_S_S_S_S_S_S_S_S_S_S_E3clk+56], %rd25;
	st.shared.u64 	[_ZZ8CUDA_MBEPiS_S_P4NodeS_S_S_S_S_S_S_S_S_S_S_E3clk+64], %rd25;
	st.shared.u64 	[_ZZ8CUDA_MBEPiS_S_P4NodeS_S_S_S_S_S_S_S_S_S_S_E3clk+72], %rd25;
	mov.b32 	%r42, 0;
	st.shared.u32 	[_ZZ8CUDA_MBEPiS_S_P4NodeS_S_S_S_S_S_S_S_S_S_S_E3lvl], %r42;
$L__BB0_2:
	bar.sync 	0;
	ld.shared.u32 	%r135, [_ZZ8CUDA_MBEPiS_S_P4NodeS_S_S_S_S_S_S_S_S_S_S_E3lvl];
	setp.lt.s32 	%p2, %r135, 0;
	mov.b32 	%r145, 0;
	@%p2 bra 	$L__BB0_67;
	mov.u32 	%r45, %nctaid.x;
	mul.lo.s32 	%r5, %r45, %r1;
	cvta.to.global.u64 	%rd8, %rd12;
	cvta.to.global.u64 	%rd9, %rd16;
	mov.b32 	%r145, 0;
$L__BB0_4:
	ld.param.u64 	%rd162, [_Z8CUDA_MBEPiS_S_P4NodeS_S_S_S_S_S_S_S_S_S_S__param_13];
	ld.param.u64 	%rd161, [_Z8CUDA_MBEPiS_S_P4NodeS_S_S_S_S_S_S_S_S_S_S__param_12];
	ld.param.u64 	%rd160, [_Z8CUDA_MBEPiS_S_P4NodeS_S_S_S_S_S_S_S_S_S_S__param_11];
	setp.ne.s32 	%p3, %r2, 0;
	mul.wide.u32 	%rd26, %r135, 4;
	add.s64 	%rd27, %rd12, %rd26;
	st.shared.u64 	[_ZZ8CUDA_MBEPiS_S_P4NodeS_S_S_S_S_S_S_S_S_S_S_E5x_cur], %rd27;
	add.s64 	%rd28, %rd160, %rd26;
	st.shared.u64 	[_ZZ8CUDA_MBEPiS_S_P4NodeS_S_S_S_S_S_S_S_S_S_S_E8L_lp_cur], %rd28;
	add.s64 	%rd29, %rd28, 4;
	st.shared.u64 	[_ZZ8CUDA_MBEPiS_S_P4NodeS_S_S_S_S_S_S_S_S_S_S_E8L_lp_nxt], %rd29;
	add.s64 	%rd30, %rd161, %rd26;
	st.shared.u64 	[_ZZ8CUDA_MBEPiS_S_P4NodeS_S_S_S_S_S_S_S_S_S_S_E8R_lp_cur], %rd30;
	add.s64 	%rd31, %rd30, 4;
	st.shared.u64 	[_ZZ8CUDA_MBEPiS_S_P4NodeS_S_S_S_S_S_S_S_S_S_S_E8R_lp_nxt], %rd31;
	add.s64 	%rd32, %rd162, %rd26;
	st.shared.u64 	[_ZZ8CUDA_MBEPiS_S_P4NodeS_S_S_S_S_S_S_S_S_S_S_E8P_lp_cur], %rd32;
	add.s64 	%rd33, %rd32, 4;
	st.shared.u64 	[_ZZ8CUDA_MBEPiS_S_P4NodeS_S_S_S_S_S_S_S_S_S_S_E8P_lp_nxt], %rd33;
	add.s64 	%rd34, %rd16, %rd26;
	st.shared.u64 	[_ZZ8CUDA_MBEPiS_S_P4NodeS_S_S_S_S_S_S_S_S_S_S_E8Q_lp_cur], %rd34;
	add.s64 	%rd35, %rd34, 4;
	st.shared.u64 	[_ZZ8CUDA_MBEPiS_S_P4NodeS_S_S_S_S_S_S_S_S_S_S_E8Q_lp_nxt], %rd35;
	@%p3 bra 	$L__BB0_6;
	mov.b16 	%rs1, 0;
	st.shared.u8 	[_ZZ8CUDA_MBEPiS_S_P4NodeS_S_S_S_S_S_S_S_S_S_S_E12is_recursive], %rs1;
$L__BB0_6:
	bar.sync 	0;
	ld.shared.u64 	%rd36, [_ZZ8CUDA_MBEPiS_S_P4NodeS_S_S_S_S_S_S_S_S_S_S_E8P_lp_cur];
	ld.u32 	%r46, [%rd36];
	setp.eq.s32 	%p4, %r46, 0;
	@%p4 bra 	$L__BB0_64;
$L__BB0_7:
	@%p3 bra 	$L__BB0_9;
	// begin inline asm
	mov.u64 	%rd37, %clock64;
	// end inline asm
	ld.shared.u64 	%rd39, [_ZZ8CUDA_MBEPiS_S_P4NodeS_S_S_S_S_S_S_S_S_S_S_E4clk_];
	sub.s64 	%rd40, %rd37, %rd39;
	ld.shared.u64 	%rd41, [_ZZ8CUDA_MBEPiS_S_P4NodeS_S_S_S_S_S_S_S_S_S_S_E3clk];
	add.s64 	%rd42, %rd40, %rd41;
	st.shared.u64 	[_ZZ8CUDA_MBEPiS_S_P4NodeS_S_S_S_S_S_S_S_S_S_S_E3clk], %rd42;
	// begin inline asm
	mov.u64 	%rd38, %clock64;
	// end inline asm
	st.shared.u64 	[_ZZ8CUDA_MBEPiS_S_P4NodeS_S_S_S_S_S_S_S_S_S_S_E4clk_], %rd38;
	ld.shared.u64 	%rd43, [_ZZ8CUDA_MBEPiS_S_P4NodeS_S_S_S_S_S_S_S_S_S_S_E8P_lp_cur];
	ld.u32 	%r47, [%rd43];
	add.s32 	%r48, %r47, -1;
	st.u32 	[%rd43], %r48;
	mul.wide.s32 	%rd44, %r47, 4;
	add.s64 	%rd45, %rd7, %rd44;
	ld.global.u32 	%r49, [%rd45+-4];
	ld.shared.u64 	%rd46, [_ZZ8CUDA_MBEPiS_S_P4NodeS_S_S_S_S_S_S_S_S_S_S_E5x_cur];
	st.u32 	[%rd46], %r49;
	ld.shared.u64 	%rd47, [_ZZ8CUDA_MBEPiS_S_P4NodeS_S_S_S_S_S_S_S_S_S_S_E8R_lp_cur];
	ld.u32 	%r50, [%rd47];
	ld.shared.u64 	%rd48, [_ZZ8CUDA_MBEPiS_S_P4NodeS_S_S_S_S_S_S_S_S_S_S_E8R_lp_nxt];
	st.u32 	[%rd48], %r50;
	ld.shared.u64 	%rd49, [_ZZ8CUDA_MBEPiS_S_P4NodeS_S_S_S_S_S_S_S_S_S_S_E5x_cur];
	ld.u32 	%r51, [%rd49];
	ld.shared.u64 	%rd50, [_ZZ8CUDA_MBEPiS_S_P4NodeS_S_S_S_S_S_S_S_S_S_S_E8R_lp_nxt];
	ld.u32 	%r52, [%rd50];
	add.s32 	%r53, %r52, 1;
	st.u32 	[%rd50], %r53;
	mul.wide.s32 	%rd51, %r52, 4;
	add.s64 	%rd52, %rd6, %rd51;
	st.global.u32 	[%rd52], %r51;
	mov.b32 	%r54, 0;
	st.shared.u32 	[_ZZ8CUDA_MBEPiS_S_P4NodeS_S_S_S_S_S_S_S_S_S_S_E9num_L_nxt], %r54;
$L__BB0_9:
	bar.sync 	0;
	@%p3 bra 	$L__BB0_11;
	// begin inline asm
	mov.u64 	%rd53, %clock64;
	// end inline asm
	ld.shared.u64 	%rd55, [_ZZ8CUDA_MBEPiS_S_P4NodeS_S_S_S_S_S_S_S_S_S_S_E4clk_];
	sub.s64 	%rd56, %rd53, %rd55;
	ld.shared.u64 	%rd57, [_ZZ8CUDA_MBEPiS_S_P4NodeS_S_S_S_S_S_S_S_S_S_S_E3clk+8];
	add.s64 	%rd58, %rd56, %rd57;
	st.shared.u64 	[_ZZ8CUDA_MBEPiS_S_P4NodeS_S_S_S_S_S_S_S_S_S_S_E3clk+8], %rd58;
	// begin inline asm
	mov.u64 	%rd54, %clock64;
	// end inline asm
	st.shared.u64 	[_ZZ8CUDA_MBEPiS_S_P4NodeS_S_S_S_S_S_S_S_S_S_S_E4clk_], %rd54;
$L__BB0_11:
	ld.global.u32 	%r55, [%rd5];
	setp.ge.s32 	%p7, %r3, %r55;
	@%p7 bra 	$L__BB0_14;
	ld.shared.u32 	%r9, [_ZZ8CUDA_MBEPiS_S_P4NodeS_S_S_S_S_S_S_S_S_S_S_E3lvl];
	mov.u32 	%r138, %r3;
$L__BB0_13:
	mul.wide.s32 	%rd59, %r138, 4;
	add.s64 	%rd60, %rd1, %rd59;
	ld.global.u32 	%r56, [%rd60];
	min.s32 	%r57, %r56, %r9;
	st.global.u32 	[%rd60], %r57;
	add.s32 	%r138, %r138, %r5;
	ld.global.u32 	%r58, [%rd5];
	setp.lt.s32 	%p8, %r138, %r58;
	@%p8 bra 	$L__BB0_13;
$L__BB0_14:
	bar.sync 	0;
	@%p3 bra 	$L__BB0_16;
	// begin inline asm
	mov.u64 	%rd61, %clock64;
	// end inline asm
	ld.shared.u64 	%rd63, [_ZZ8CUDA_MBEPiS_S_P4NodeS_S_S_S_S_S_S_S_S_S_S_E4clk_];
	sub.s64 	%rd64, %rd61, %rd63;
	ld.shared.u64 	%rd65, [_ZZ8CUDA_MBEPiS_S_P4NodeS_S_S_S_S_S_S_S_S_S_S_E3clk+16];
	add.s64 	%rd66, %rd64, %rd65;
	st.shared.u64 	[_ZZ8CUDA_MBEPiS_S_P4NodeS_S_S_S_S_S_S_S_S_S_S_E3clk+16], %rd66;
	// begin inline asm
	mov.u64 	%rd62, %clock64;
	// end inline asm
	st.shared.u64 	[_ZZ8CUDA_MBEPiS_S_P4NodeS_S_S_S_S_S_S_S_S_S_S_E4clk_], %rd62;
$L__BB0_16:
	ld.shared.u64 	%rd67, [_ZZ8CUDA_MBEPiS_S_P4NodeS_S_S_S_S_S_S_S_S_S_S_E5x_cur];
	ld.u32 	%r59, [%rd67];
	mul.wide.s32 	%rd68, %r59, 8;
	add.s64 	%rd69, %rd4, %rd68;
	ld.global.u32 	%r60, [%rd69];
	add.s32 	%r139, %r60, %r2;
	ld.global.u32 	%r61, [%rd69+4];
	add.s32 	%r13, %r61, %r60;
	setp.ge.s32 	%p10, %r139, %r13;
	@%p10 bra 	$L__BB0_21;
	ld.shared.u32 	%r14, [_ZZ8CUDA_MBEPiS_S_P4NodeS_S_S_S_S_S_S_S_S_S_S_E3lvl];
	add.s32 	%r15, %r14, 1;
$L__BB0_18:
	mul.wide.s32 	%rd70, %r139, 4;
	add.s64 	%rd71, %rd2, %rd70;
	ld.global.u32 	%r62, [%rd71];
	mul.wide.s32 	%rd72, %r62, 4;
	add.s64 	%rd10, %rd1, %rd72;
	ld.global.u32 	%r63, [%rd10];
	setp.ne.s32 	%p11, %r63, %r14;
	@%p11 bra 	$L__BB0_20;
	st.global.u32 	[%rd10], %r15;
	atom.shared.add.u32 	%r64, [_ZZ8CUDA_MBEPiS_S_P4NodeS_S_S_S_S_S_S_S_S_S_S_E9num_L_nxt], 1;
$L__BB0_20:
	add.s32 	%r139, %r139, %r1;
	setp.lt.s32 	%p12, %r139, %r13;
	@%p12 bra 	$L__BB0_18;
$L__BB0_21:
	bar.sync 	0;
	@%p3 bra 	$L__BB0_23;
	// begin inline asm
	mov.u64 	%rd73, %clock64;
	// end inline asm
	ld.shared.u64 	%rd75, [_ZZ8CUDA_MBEPiS_S_P4NodeS_S_S_S_S_S_S_S_S_S_S_E4clk_];
	sub.s64 	%rd76, %rd73, %rd75;
	ld.shared.u64 	%rd77, [_ZZ8CUDA_MBEPiS_S_P4NodeS_S_S_S_S_S_S_S_S_S_S_E3clk+24];
	add.s64 	%rd78, %rd76, %rd77;
	st.shared.u64 	[_ZZ8CUDA_MBEPiS_S_P4NodeS_S_S_S_S_S_S_S_S_S_S_E3clk+24], %rd78;
	// begin inline asm
	mov.u64 	%rd74, %clock64;
	// end inline asm
	st.shared.u64 	[_ZZ8CUDA_MBEPiS_S_P4NodeS_S_S_S_S_S_S_S_S_S_S_E4clk_], %rd74;
	ld.shared.u64 	%rd79, [_ZZ8CUDA_MBEPiS_S_P4NodeS_S_S_S_S_S_S_S_S_S_S_E8P_lp_nxt];
	mov.b32 	%r65, 0;
	st.u32 	[%rd79], %r65;
	ld.shared.u64 	%rd80, [_ZZ8CUDA_MBEPiS_S_P4NodeS_S_S_S_S_S_S_S_S_S_S_E8Q_lp_cur];
	ld.u32 	%r66, [%rd80];
	ld.shared.u64 	%rd81, [_ZZ8CUDA_MBEPiS_S_P4NodeS_S_S_S_S_S_S_S_S_S_S_E8Q_lp_nxt];
	st.u32 	[%rd81], %r66;
	mov.b16 	%rs2, 1;
	st.shared.u8 	[_ZZ8CUDA_MBEPiS_S_P4NodeS_S_S_S_S_S_S_S_S_S_S_E10is_maximal], %rs2;
$L__BB0_23:
	ld.shared.u64 	%rd82, [_ZZ8CUDA_MBEPiS_S_P4NodeS_S_S_S_S_S_S_S_S_S_S_E8Q_lp_cur];
	ld.u32 	%r67, [%rd82];
	setp.lt.s32 	%p14, %r67, 1;
	@%p14 bra 	$L__BB0_35;
	mov.b32 	%r140, 0;
$L__BB0_25:
	mul.wide.u32 	%rd83, %r140, 4;
	add.s64 	%rd84, %rd3, %rd83;
	ld.global.u32 	%r19, [%rd84];
	@%p3 bra 	$L__BB0_27;
	mov.b32 	%r69, 0;
	st.shared.u32 	[_ZZ8CUDA_MBEPiS_S_P4NodeS_S_S_S_S_S_S_S_S_S_S_E7num_N_v], %r69;
$L__BB0_27:
	bar.sync 	0;
	mul.wide.s32 	%rd85, %r19, 8;
	add.s64 	%rd86, %rd4, %rd85;
	ld.global.u32 	%r70, [%rd86];
	add.s32 	%r141, %r70, %r2;
	ld.global.u32 	%r71, [%rd86+4];
	add.s32 	%r21, %r71, %r70;
	setp.ge.s32 	%p16, %r141, %r21;
	@%p16 bra 	$L__BB0_32;
	ld.shared.u32 	%r22, [_ZZ8CUDA_MBEPiS_S_P4NodeS_S_S_S_S_S_S_S_S_S_S_E3lvl];
$L__BB0_29:
	mul.wide.s32 	%rd87, %r141, 4;
	add.s64 	%rd88, %rd2, %rd87;
	ld.global.u32 	%r72, [%rd88];
	mul.wide.s32 	%rd89, %r72, 4;
	add.s64 	%rd90, %rd1, %rd89;
	ld.global.u32 	%r73, [%rd90];
	setp.le.s32 	%p17, %r73, %r22;
	@%p17 bra 	$L__BB0_31;
	atom.shared.add.u32 	%r74, [_ZZ8CUDA_MBEPiS_S_P4NodeS_S_S_S_S_S_S_S_S_S_S_E7num_N_v], 1;
$L__BB0_31:
	add.s32 	%r141, %r141, %r1;
	setp.lt.s32 	%p18, %r141, %r21;
	@%p18 bra 	$L__BB0_29;
$L__BB0_32:
	bar.sync 	0;
	ld.shared.u32 	%r75, [_ZZ8CUDA_MBEPiS_S_P4NodeS_S_S_S_S_S_S_S_S_S_S_E7num_N_v];
	ld.shared.u32 	%r76, [_ZZ8CUDA_MBEPiS_S_P4NodeS_S_S_S_S_S_S_S_S_S_S_E9num_L_nxt];
	setp.ne.s32 	%p19, %r75, %r76;
	@%p19 bra 	$L__BB0_34;
	mov.b16 	%rs3, 0;
	st.shared.u8 	[_ZZ8CUDA_MBEPiS_S_P4NodeS_S_S_S_S_S_S_S_S_S_S_E10is_maximal], %rs3;
	bra.uni 	$L__BB0_35;
$L__BB0_34:
	bar.sync 	0;
	add.s32 	%r140, %r140, 1;
	ld.shared.u64 	%rd91, [_ZZ8CUDA_MBEPiS_S_P4NodeS_S_S_S_S_S_S_S_S_S_S_E8Q_lp_cur];
	ld.u32 	%r77, [%rd91];
	setp.lt.s32 	%p20, %r140, %r77;
	@%p20 bra 	$L__BB0_25;
$L__BB0_35:
	@%p3 bra 	$L__BB0_37;
	// begin inline asm
	mov.u64 	%rd92, %clock64;
	// end inline asm
	ld.shared.u64 	%rd94, [_ZZ8CUDA_MBEPiS_S_P4NodeS_S_S_S_S_S_S_S_S_S_S_E4clk_];
	sub.s64 	%rd95, %rd92, %rd94;
	ld.shared.u64 	%rd96, [_ZZ8CUDA_MBEPiS_S_P4NodeS_S_S_S_S_S_S_S_S_S_S_E3clk+32];
	add.s64 	%rd97, %rd95, %rd96;
	st.shared.u64 	[_ZZ8CUDA_MBEPiS_S_P4NodeS_S_S_S_S_S_S_S_S_S_S_E3clk+32], %rd97;
	// begin inline asm
	mov.u64 	%rd93, %clock64;
	// end inline asm
	st.shared.u64 	[_ZZ8CUDA_MBEPiS_S_P4NodeS_S_S_S_S_S_S_S_S_S_S_E4clk_], %rd93;
$L__BB0_37:
	bar.sync 	0;
	ld.shared.u8 	%rs4, [_ZZ8CUDA_MBEPiS_S_P4NodeS_S_S_S_S_S_S_S_S_S_S_E10is_maximal];
	setp.ne.s16 	%p22, %rs4, 1;
	@%p22 bra 	$L__BB0_61;
	ld.shared.u64 	%rd98, [_ZZ8CUDA_MBEPiS_S_P4NodeS_S_S_S_S_S_S_S_S_S_S_E8P_lp_cur];
	ld.u32 	%r78, [%rd98];
	setp.lt.s32 	%p23, %r78, 1;
	@%p23 bra 	$L__BB0_53;
	mov.b32 	%r142, 0;
$L__BB0_40:
	mul.wide.u32 	%rd99, %r142, 4;
	add.s64 	%rd11, %rd7, %rd99;
	ld.global.u32 	%r27, [%rd11];
	@%p3 bra 	$L__BB0_42;
	mov.b32 	%r80, 0;
	st.shared.u32 	[_ZZ8CUDA_MBEPiS_S_P4NodeS_S_S_S_S_S_S_S_S_S_S_E7num_N_v], %r80;
$L__BB0_42:
	bar.sync 	0;
	mul.wide.s32 	%rd100, %r27, 8;
	add.s64 	%rd101, %rd4, %rd100;
	ld.global.u32 	%r81, [%rd101];
	add.s32 	%r143, %r81, %r2;
	ld.global.u32 	%r82, [%rd101+4];
	add.s32 	%r29, %r82, %r81;
	setp.ge.s32 	%p25, %r143, %r29;
	@%p25 bra 	$L__BB0_47;
	ld.shared.u32 	%r30, [_ZZ8CUDA_MBEPiS_S_P4NodeS_S_S_S_S_S_S_S_S_S_S_E3lvl];
$L__BB0_44:
	mul.wide.s32 	%rd102, %r143, 4;
	add.s64 	%rd103, %rd2, %rd102;
	ld.global.u32 	%r83, [%rd103];
	mul.wide.s32 	%rd104, %r83, 4;
	add.s64 	%rd105, %rd1, %rd104;
	ld.global.u32 	%r84, [%rd105];
	setp.le.s32 	%p26, %r84, %r30;
	@%p26 bra 	$L__BB0_46;
	atom.shared.add.u32 	%r85, [_ZZ8CUDA_MBEPiS_S_P4NodeS_S_S_S_S_S_S_S_S_S_S_E7num_N_v], 1;
$L__BB0_46:
	add.s32 	%r143, %r143, %r1;
	setp.lt.s32 	%p27, %r143, %r29;
	@%p27 bra 	$L__BB0_44;
$L__BB0_47:
	bar.sync 	0;
	@%p3 bra 	$L__BB0_52;
	ld.shared.u32 	%r33, [_ZZ8CUDA_MBEPiS_S_P4NodeS_S_S_S_S_S_S_S_S_S_S_E7num_N_v];
	ld.shared.u32 	%r86, [_ZZ8CUDA_MBEPiS_S_P4NodeS_S_S_S_S_S_S_S_S_S_S_E9num_L_nxt];
	setp.ne.s32 	%p29, %r33, %r86;
	@%p29 bra 	$L__BB0_50;
	ld.shared.u64 	%rd109, [_ZZ8CUDA_MBEPiS_S_P4NodeS_S_S_S_S_S_S_S_S_S_S_E8R_lp_nxt];
	ld.u32 	%r91, [%rd109];
	add.s32 	%r92, %r91, 1;
	st.u32 	[%rd109], %r92;
	mul.wide.s32 	%rd110, %r91, 4;
	add.s64 	%rd111, %rd6, %rd110;
	st.global.u32 	[%rd111], %r27;
	bra.uni 	$L__BB0_52;
$L__BB0_50:
	setp.lt.s32 	%p30, %r33, 1;
	@%p30 bra 	$L__BB0_52;
	ld.shared.u64 	%rd106, [_ZZ8CUDA_MBEPiS_S_P4NodeS_S_S_S_S_S_S_S_S_S_S_E8P_lp_nxt];
	ld.u32 	%r87, [%rd106];
	mul.wide.s32 	%rd107, %r87, 4;
	add.s64 	%rd108, %rd7, %rd107;
	ld.global.u32 	%r88, [%rd108];
	ld.global.u32 	%r89, [%rd11];
	add.s32 	%r90, %r87, 1;
	st.u32 	[%rd106], %r90;
	st.global.u32 	[%rd108], %r89;
	st.global.u32 	[%rd11], %r88;
$L__BB0_52:
	bar.sync 	0;
	add.s32 	%r142, %r142, 1;
	ld.shared.u64 	%rd112, [_ZZ8CUDA_MBEPiS_S_P4NodeS_S_S_S_S_S_S_S_S_S_S_E8P_lp_cur];
	ld.u32 	%r93, [%rd112];
	setp.lt.s32 	%p31, %r142, %r93;
	@%p31 bra 	$L__BB0_40;
$L__BB0_53:
	@%p3 bra 	$L__BB0_58;
	// begin inline asm
	mov.u64 	%rd113, %clock64;
	// end inline asm
	ld.shared.u64 	%rd115, [_ZZ8CUDA_MBEPiS_S_P4NodeS_S_S_S_S_S_S_S_S_S_S_E4clk_];
	sub.s64 	%rd116, %rd113, %rd115;
	ld.shared.u64 	%rd117, [_ZZ8CUDA_MBEPiS_S_P4NodeS_S_S_S_S_S_S_S_S_S_S_E3clk+40];
	add.s64 	%rd118, %rd116, %rd117;
	st.shared.u64 	[_ZZ8CUDA_MBEPiS_S_P4NodeS_S_S_S_S_S_S_S_S_S_S_E3clk+40], %rd118;
	// begin inline asm
	mov.u64 	%rd114, %clock64;
	// end inline asm
	st.shared.u64 	[_ZZ8CUDA_MBEPiS_S_P4NodeS_S_S_S_S_S_S_S_S_S_S_E4clk_], %rd114;
	add.s32 	%r145, %r145, 1;
	and.b32  	%r94, %r145, 1023;
	setp.ne.s32 	%p33, %r94, 0;
	@%p33 bra 	$L__BB0_56;
	add.u64 	%rd119, %SP, 0;
	add.u64 	%rd120, %SPL, 0;
	st.local.u32 	[%rd120], %r145;
	mov.u64 	%rd121, $str;
	cvta.global.u64 	%rd122, %rd121;
	{ // callseq 0, 0
	.param .b64 param0;
	st.param.b64 	[param0], %rd122;
	.param .b64 param1;
	st.param.b64 	[param1], %rd119;
	.param .b32 retval0;
	call.uni (retval0), 
	vprintf, 
	(
	param0, 
	param1
	);
	ld.param.b32 	%r95, [retval0];
	} // callseq 0
$L__BB0_56:
	ld.shared.u64 	%rd123, [_ZZ8CUDA_MBEPiS_S_P4NodeS_S_S_S_S_S_S_S_S_S_S_E8P_lp_nxt];
	ld.u32 	%r97, [%rd123];
	setp.eq.s32 	%p34, %r97, 0;
	@%p34 bra 	$L__BB0_58;
	ld.shared.u32 	%r98, [_ZZ8CUDA_MBEPiS_S_P4NodeS_S_S_S_S_S_S_S_S_S_S_E3lvl];
	add.s32 	%r99, %r98, 1;
	st.shared.u32 	[_ZZ8CUDA_MBEPiS_S_P4NodeS_S_S_S_S_S_S_S_S_S_S_E3lvl], %r99;
	mov.b16 	%rs5, 1;
	st.shared.u8 	[_ZZ8CUDA_MBEPiS_S_P4NodeS_S_S_S_S_S_S_S_S_S_S_E12is_recursive], %rs5;
$L__BB0_58:
	bar.sync 	0;
	@%p3 bra 	$L__BB0_60;
	// begin inline asm
	mov.u64 	%rd124, %clock64;
	// end inline asm
	ld.shared.u64 	%rd126, [_ZZ8CUDA_MBEPiS_S_P4NodeS_S_S_S_S_S_S_S_S_S_S_E4clk_];
	sub.s64 	%rd127, %rd124, %rd126;
	ld.shared.u64 	%rd128, [_ZZ8CUDA_MBEPiS_S_P4NodeS_S_S_S_S_S_S_S_S_S_S_E3clk+48];
	add.s64 	%rd129, %rd127, %rd128;
	st.shared.u64 	[_ZZ8CUDA_MBEPiS_S_P4NodeS_S_S_S_S_S_S_S_S_S_S_E3clk+48], %rd129;
	// begin inline asm
	mov.u64 	%rd125, %clock64;
	// end inline asm
	st.shared.u64 	[_ZZ8CUDA_MBEPiS_S_P4NodeS_S_S_S_S_S_S_S_S_S_S_E4clk_], %rd125;
$L__BB0_60:
	ld.shared.u8 	%rs6, [_ZZ8CUDA_MBEPiS_S_P4NodeS_S_S_S_S_S_S_S_S_S_S_E12is_recursive];
	setp.ne.s16 	%p36, %rs6, 0;
	@%p36 bra 	$L__BB0_64;
$L__BB0_61:
	@%p3 bra 	$L__BB0_63;
	ld.shared.u64 	%rd130, [_ZZ8CUDA_MBEPiS_S_P4NodeS_S_S_S_S_S_S_S_S_S_S_E5x_cur];
	ld.u32 	%r100, [%rd130];
	ld.shared.u64 	%rd131, [_ZZ8CUDA_MBEPiS_S_P4NodeS_S_S_S_S_S_S_S_S_S_S_E8Q_lp_cur];
	ld.u32 	%r101, [%rd131];
	add.s32 	%r102, %r101, 1;
	st.u32 	[%rd131], %r102;
	mul.wide.s32 	%rd132, %r101, 4;
	add.s64 	%rd133, %rd3, %rd132;
	st.global.u32 	[%rd133], %r100;
$L__BB0_63:
	ld.shared.u64 	%rd134, [_ZZ8CUDA_MBEPiS_S_P4NodeS_S_S_S_S_S_S_S_S_S_S_E8P_lp_cur];
	ld.u32 	%r103, [%rd134];
	setp.ne.s32 	%p38, %r103, 0;
	@%p38 bra 	$L__BB0_7;
$L__BB0_64:
	bar.sync 	0;
	ld.shared.u8 	%rs7, [_ZZ8CUDA_MBEPiS_S_P4NodeS_S_S_S_S_S_S_S_S_S_S_E12is_recursive];
	setp.ne.s16 	%p40, %rs7, 0;
	or.pred  	%p41, %p3, %p40;
	@%p41 bra 	$L__BB0_66;
	ld.shared.u32 	%r104, [_ZZ8CUDA_MBEPiS_S_P4NodeS_S_S_S_S_S_S_S_S_S_S_E3lvl];
	add.s32 	%r105, %r104, -1;
	st.shared.u32 	[_ZZ8CUDA_MBEPiS_S_P4NodeS_S_S_S_S_S_S_S_S_S_S_E3lvl], %r105;
	mul.wide.s32 	%rd135, %r104, 4;
	add.s64 	%rd136, %rd8, %rd135;
	ld.global.u32 	%r106, [%rd136+-4];
	add.s64 	%rd137, %rd9, %rd135;
	ld.global.u32 	%r107, [%rd137+-4];
	add.s32 	%r108, %r107, 1;
	st.global.u32 	[%rd137+-4], %r108;
	mul.wide.s32 	%rd138, %r107, 4;
	add.s64 	%rd139, %rd3, %rd138;
	st.global.u32 	[%rd139], %r106;
$L__BB0_66:
	bar.sync 	0;
	ld.shared.u32 	%r135, [_ZZ8CUDA_MBEPiS_S_P4NodeS_S_S_S_S_S_S_S_S_S_S_E3lvl];
	setp.gt.s32 	%p42, %r135, -1;
	@%p42 bra 	$L__BB0_4;
$L__BB0_67:
	setp.ne.s32 	%p43, %r2, 0;
	@%p43 bra 	$L__BB0_69;
	add.u64 	%rd140, %SP, 0;
	add.u64 	%rd141, %SPL, 0;
	st.local.u32 	[%rd141], %r145;
	mov.u64 	%rd142, $str$1;
	cvta.global.u64 	%rd143, %rd142;
	{ // callseq 1, 0
	.param .b64 param0;
	st.param.b64 	[param0], %rd143;
	.param .b64 param1;
	st.param.b64 	[param1], %rd140;
	.param .b32 retval0;
	call.uni (retval0), 
	vprintf, 
	(
	param0, 
	param1
	);
	ld.param.b32 	%r109, [retval0];
	} // callseq 1
	mov.u64 	%rd144, $str$2;
	cvta.global.u64 	%rd145, %rd144;
	{ // callseq 2, 0
	.param .b64 param0;
	st.param.b64 	[param0], %rd145;
	.param .b64 param1;
	st.param.b64 	[param1], 0;
	.param .b32 retval0;
	call.uni (retval0), 
	vprintf, 
	(
	param0, 
	param1
	);
	ld.param.b32 	%r111, [retval0];
	} // callseq 2
	ld.shared.u64 	%rd146, [_ZZ8CUDA_MBEPiS_S_P4NodeS_S_S_S_S_S_S_S_S_S_S_E3clk];
	st.local.u64 	[%rd141], %rd146;
	mov.u64 	%rd147, $str$3;
	cvta.global.u64 	%rd148, %rd147;
	{ // callseq 3, 0
	.param .b64 param0;
	st.param.b64 	[param0], %rd148;
	.param .b64 param1;
	st.param.b64 	[param1], %rd140;
	.param .b32 retval0;
	call.uni (retval0), 
	vprintf, 
	(
	param0, 
	param1
	);
	ld.param.b32 	%r113, [retval0];
	} // callseq 3
	ld.shared.u64 	%rd149, [_ZZ8CUDA_MBEPiS_S_P4NodeS_S_S_S_S_S_S_S_S_S_S_E3clk+8];
	st.local.u64 	[%rd141], %rd149;
	{ // callseq 4, 0
	.param .b64 param0;
	st.param.b64 	[param0], %rd148;
	.param .b64 param1;
	st.param.b64 	[param1], %rd140;
	.param .b32 retval0;
	call.uni (retval0), 
	vprintf, 
	(
	param0, 
	param1
	);
	ld.param.b32 	%r115, [retval0];
	} // callseq 4
	ld.shared.u64 	%rd150, [_ZZ8CUDA_MBEPiS_S_P4NodeS_S_S_S_S_S_S_S_S_S_S_E3clk+16];
	st.local.u64 	[%rd141], %rd150;
	{ // callseq 5, 0
	.param .b64 param0;
	st.param.b64 	[param0], %rd148;
	.param .b64 param1;
	st.param.b64 	[param1], %rd140;
	.param .b32 retval0;
	call.uni (retval0), 
	vprintf, 
	(
	param0, 
	param1
	);
	ld.param.b32 	%r117, [retval0];
	} // callseq 5
	ld.shared.u64 	%rd151, [_ZZ8CUDA_MBEPiS_S_P4NodeS_S_S_S_S_S_S_S_S_S_S_E3clk+24];
	st.local.u64 	[%rd141], %rd151;
	{ // callseq 6, 0
	.param .b64 param0;
	st.param.b64 	[param0], %rd148;
	.param .b64 param1;
	st.param.b64 	[param1], %rd140;
	.param .b32 retval0;
	call.uni (retval0), 
	vprintf, 
	(
	param0, 
	param1
	);
	ld.param.b32 	%r119, [retval0];
	} // callseq 6
	ld.shared.u64 	%rd152, [_ZZ8CUDA_MBEPiS_S_P4NodeS_S_S_S_S_S_S_S_S_S_S_E3clk+32];
	st.local.u64 	[%rd141], %rd152;
	{ // callseq 7, 0
	.param .b64 param0;
	st.param.b64 	[param0], %rd148;
	.param .b64 param1;
	st.param.b64 	[param1], %rd140;
	.param .b32 retval0;
	call.uni (retval0), 
	vprintf, 
	(
	param0, 
	param1
	);
	ld.param.b32 	%r121, [retval0];
	} // callseq 7
	ld.shared.u64 	%rd153, [_ZZ8CUDA_MBEPiS_S_P4NodeS_S_S_S_S_S_S_S_S_S_S_E3clk+40];
	st.local.u64 	[%rd141], %rd153;
	{ // callseq 8, 0
	.param .b64 param0;
	st.param.b64 	[param0], %rd148;
	.param .b64 param1;
	st.param.b64 	[param1], %rd140;
	.param .b32 retval0;
	call.uni (retval0), 
	vprintf, 
	(
	param0, 
	param1
	);
	ld.param.b32 	%r123, [retval0];
	} // callseq 8
	ld.shared.u64 	%rd154, [_ZZ8CUDA_MBEPiS_S_P4NodeS_S_S_S_S_S_S_S_S_S_S_E3clk+48];
	st.local.u64 	[%rd141], %rd154;
	{ // callseq 9, 0
	.param .b64 param0;
	st.param.b64 	[param0], %rd148;
	.param .b64 param1;
	st.param.b64 	[param1], %rd140;
	.param .b32 retval0;
	call.uni (retval0), 
	vprintf, 
	(
	param0, 
	param1
	);
	ld.param.b32 	%r125, [retval0];
	} // callseq 9
	ld.shared.u64 	%rd155, [_ZZ8CUDA_MBEPiS_S_P4NodeS_S_S_S_S_S_S_S_S_S_S_E3clk+56];
	st.local.u64 	[%rd141], %rd155;
	{ // callseq 10, 0
	.param .b64 param0;
	st.param.b64 	[param0], %rd148;
	.param .b64 param1;
	st.param.b64 	[param1], %rd140;
	.param .b32 retval0;
	call.uni (retval0), 
	vprintf, 
	(
	param0, 
	param1
	);
	ld.param.b32 	%r127, [retval0];
	} // callseq 10
	ld.shared.u64 	%rd156, [_ZZ8CUDA_MBEPiS_S_P4NodeS_S_S_S_S_S_S_S_S_S_S_E3clk+64];
	st.local.u64 	[%rd141], %rd156;
	{ // callseq 11, 0
	.param .b64 param0;
	st.param.b64 	[param0], %rd148;
	.param .b64 param1;
	st.param.b64 	[param1], %rd140;
	.param .b32 retval0;
	call.uni (retval0), 
	vprintf, 
	(
	param0, 
	param1
	);
	ld.param.b32 	%r129, [retval0];
	} // callseq 11
	ld.shared.u64 	%rd157, [_ZZ8CUDA_MBEPiS_S_P4NodeS_S_S_S_S_S_S_S_S_S_S_E3clk+72];
	st.local.u64 	[%rd141], %rd157;
	{ // callseq 12, 0
	.param .b64 param0;
	st.param.b64 	[param0], %rd148;
	.param .b64 param1;
	st.param.b64 	[param1], %rd140;
	.param .b32 retval0;
	call.uni (retval0), 
	vprintf, 
	(
	param0, 
	param1
	);
	ld.param.b32 	%r131, [retval0];
	} // callseq 12
	mov.u64 	%rd158, $str$4;
	cvta.global.u64 	%rd159, %rd158;
	{ // callseq 13, 0
	.param .b64 param0;
	st.param.b64 	[param0], %rd159;
	.param .b64 param1;
	st.param.b64 	[param1], 0;
	.param .b32 retval0;
	call.uni (retval0), 
	vprintf, 
	(
	param0, 
	param1
	);
	ld.param.b32 	%r133, [retval0];
	} // callseq 13
$L__BB0_69:
	ret;

}
	// .globl	_Z11CUDA_MBE_82PiS_S_P4NodeS_S_S_S_S_S_S_S_S_S_S_S_
.visible .entry _Z11CUDA_MBE_82PiS_S_P4NodeS_S_S_S_S_S_S_S_S_S_S_S_(
	.param .u64 .ptr .align 1 _Z11CUDA_MBE_82PiS_S_P4NodeS_S_S_S_S_S_S_S_S_S_S_S__param_0,
	.param .u64 .ptr .align 1 _Z11CUDA_MBE_82PiS_S_P4NodeS_S_S_S_S_S_S_S_S_S_S_S__param_1,
	.param .u64 .ptr .align 1 _Z11CUDA_MBE_82PiS_S_P4NodeS_S_S_S_S_S_S_S_S_S_S_S__param_2,
	.param .u64 .ptr .align 1 _Z11CUDA_MBE_82PiS_S_P4NodeS_S_S_S_S_S_S_S_S_S_S_S__param_3,
	.param .u64 .ptr .align 1 _Z11CUDA_MBE_82PiS_S_P4NodeS_S_S_S_S_S_S_S_S_S_S_S__param_4,
	.param .u64 .ptr .align 1 _Z11CUDA_MBE_82PiS_S_P4NodeS_S_S_S_S_S_S_S_S_S_S_S__param_5,
	.param .u64 .ptr .align 1 _Z11CUDA_MBE_82PiS_S_P4NodeS_S_S_S_S_S_S_S_S_S_S_S__param_6,
	.param .u64 .ptr .align 1 _Z11CUDA_MBE_82PiS_S_P4NodeS_S_S_S_S_S_S_S_S_S_S_S__param_7,
	.param .u64 .ptr .align 1 _Z11CUDA_MBE_82PiS_S_P4NodeS_S_S_S_S_S_S_S_S_S_S_S__param_8,
	.param .u64 .ptr .align 1 _Z11CUDA_MBE_82PiS_S_P4NodeS_S_S_S_S_S_S_S_S_S_S_S__param_9,
	.param .u64 .ptr .align 1 _Z11CUDA_MBE_82PiS_S_P4NodeS_S_S_S_S_S_S_S_S_S_S_S__param_10,
	.param .u64 .ptr .align 1 _Z11CUDA_MBE_82PiS_S_P4NodeS_S_S_S_S_S_S_S_S_S_S_S__param_11,
	.param .u64 .ptr .align 1 _Z11CUDA_MBE_82PiS_S_P4NodeS_S_S_S_S_S_S_S_S_S_S_S__param_12,
	.param .u64 .ptr .align 1 _Z11CUDA_MBE_82PiS_S_P4NodeS_S_S_S_S_S_S_S_S_S_S_S__param_13,
	.param .u64 .ptr .align 1 _Z11CUDA_MBE_82PiS_S_P4NodeS_S_S_S_S_S_S_S_S_S_S_S__param_14,
	.param .u64 .ptr .align 1 _Z11CUDA_MBE_82PiS_S_P4NodeS_S_S_S_S_S_S_S_S_S_S_S__param_15
)
{
	.local .align 8 .b8 	__local_depot1[16];
	.reg .b64 	%SP;
	.reg .b64 	%SPL;
	.reg .pred 	%p<119>;
	.reg .b16 	%rs<15>;
	.reg .b32 	%r<437>;
	.reg .b64 	%rd<357>;
	// demoted variable
	.shared .align 4 .u32 _ZZ11CUDA_MBE_82PiS_S_P4NodeS_S_S_S_S_S_S_S_S_S_S_S_E3lvl;
	// demoted variable
	.shared .align 8 .u64 _ZZ11CUDA_MBE_82PiS_S_P4NodeS_S_S_S_S_S_S_S_S_S_S_S_E5x_cur;
	// demoted variable
	.shared .align 8 .u64 _ZZ11CUDA_MBE_82PiS_S_P4NodeS_S_S_S_S_S_S_S_S_S_S_S_E8L_lp_cur;
	// demoted variable
	.shared .align 8 .u64 _ZZ11CUDA_MBE_82PiS_S_P4NodeS_S_S_S_S_S_S_S_S_S_S_S_E8L_lp_nxt;
	// demoted variable
	.shared .align 8 .u64 _ZZ11CUDA_MBE_82PiS_S_P4NodeS_S_S_S_S_S_S_S_S_S_S_S_E8R_lp_cur;
	// demoted variable
	.shared .align 8 .u64 _ZZ11CUDA_MBE_82PiS_S_P4NodeS_S_S_S_S_S_S_S_S_S_S_S_E8R_lp_nxt;
	// demoted variable
	.shared .align 8 .u64 _ZZ11CUDA_MBE_82PiS_S_P4NodeS_S_S_S_S_S_S_S_S_S_S_S_E8P_lp_cur;
	// demoted variable
	.shared .align 8 .u64 _ZZ11CUDA_MBE_82PiS_S_P4NodeS_S_S_S_S_S_S_S_S_S_S_S_E8P_lp_nxt;
	// demoted variable
	.shared .align 8 .u64 _ZZ11CUDA_MBE_82PiS_S_P4NodeS_S_S_S_S_S_S_S_S_S_S_S_E8Q_lp_cur;
	// demoted variable
	.shared .align 8 .u64 _ZZ11CUDA_MBE_82PiS_S_P4NodeS_S_S_S_S_S_S_S_S_S_S_S_E8Q_lp_nxt;
	// demoted variable
	.shared .align 1 .u8 _ZZ11CUDA_MBE_82PiS_S_P4NodeS_S_S_S_S_S_S_S_S_S_S_S_E12is_recursive;
	// demoted variable
	.shared .align 1 .u8 _ZZ11CUDA_MBE_82PiS_S_P4NodeS_S_S_S_S_S_S_S_S_S_S_S_E10is_maximal;
	// demoted variable
	.shared .align 4 .u32 _ZZ11CUDA_MBE_82PiS_S_P4NodeS_S_S_S_S_S_S_S_S_S_S_S_E9num_L_nxt;
	// demoted variable
	.shared .align 4 .u32 _ZZ11CUDA_MBE_82PiS_S_P4NodeS_S_S_S_S_S_S_S_S_S_S_S_E7num_N_v;
	// demoted variable
	.shared .align 8 .b8 _ZZ11CUDA_MBE_82PiS_S_P4NodeS_S_S_S_S_S_S_S_S_S_S_S_E3clk[80];
	// demoted variable
	.shared .align 8 .u64 _ZZ11CUDA_MBE_82PiS_S_P4NodeS_S_S_S_S_S_S_S_S_S_S_S_E4clk_;
	mov.u64 	%SPL, __local_depot1;
	cvta.local.u64 	%SP, %SPL;
	ld.param.u64 	%rd29, [_Z11CUDA_MBE_82PiS_S_P4NodeS_S_S_S_S_S_S_S_S_S_S_S__param_0];
	ld.param.u64 	%rd30, [_Z11CUDA_MBE_82PiS_S_P4NodeS_S_S_S_S_S_S_S_S_S_S_S__param_1];
	ld.param.u64 	%rd31, [_Z11CUDA_MBE_82PiS_S_P4NodeS_S_S_S_S_S_S_S_S_S_S_S__param_3];
	ld.param.u64 	%rd32, [_Z11CUDA_MBE_82PiS_S_P4NodeS_S_S_S_S_S_S_S_S_S_S_S__param_4];
	ld.param.u64 	%rd33, [_Z11CUDA_MBE_82PiS_S_P4NodeS_S_S_S_S_S_S_S_S_S_S_S__param_6];
	ld.param.u64 	%rd34, [_Z11CUDA_MBE_82PiS_S_P4NodeS_S_S_S_S_S_S_S_S_S_S_S__param_7];
	ld.param.u64 	%rd35, [_Z11CUDA_MBE_82PiS_S_P4NodeS_S_S_S_S_S_S_S_S_S_S_S__param_8];
	ld.param.u64 	%rd36, [_Z11CUDA_MBE_82PiS_S_P4NodeS_S_S_S_S_S_S_S_S_S_S_S__param_9];
	ld.param.u64 	%rd37, [_Z11CUDA_MBE_82PiS_S_P4NodeS_S_S_S_S_S_S_S_S_S_S_S__param_10];
	ld.param.u64 	%rd27, [_Z11CUDA_MBE_82PiS_S_P4NodeS_S_S_S_S_S_S_S_S_S_S_S__param_14];
	cvta.to.global.u64 	%rd38, %rd33;
	cvta.to.global.u64 	%rd1, %rd32;
	cvta.to.global.u64 	%rd2, %rd36;
	cvta.to.global.u64 	%rd3, %rd37;
	cvta.to.global.u64 	%rd4, %rd31;
	cvta.to.global.u64 	%rd5, %rd34;
	cvta.to.global.u64 	%rd6, %rd35;
	cvta.to.global.u64 	%rd39, %rd27;
	cvta.to.global.u64 	%rd7, %rd30;
	cvta.to.global.u64 	%rd8, %rd29;
	mov.u32 	%r1, %ctaid.x;
	ld.global.u32 	%r99, [%rd8];
	mul.lo.s32 	%r100, %r99, %r1;
	mul.wide.u32 	%rd40, %r100, 4;
	add.s64 	%rd9, %rd38, %rd40;
	ld.global.u32 	%r2, [%rd7];
	mul.lo.s32 	%r101, %r2, %r1;
	cvt.u64.u32 	%rd10, %r101;
	mul.wide.u32 	%rd41, %r101, 4;
	add.s64 	%rd11, %rd39, %rd41;
	// begin inline asm
	mov.u32 %r97, %envreg2;
	// end inline asm
	cvt.u64.u32 	%rd42, %r97;
	// begin inline asm
	mov.u32 %r98, %envreg1;
	// end inline asm
	cvt.u64.u32 	%rd43, %r98;
	shl.b64 	%rd44, %rd43, 32;
	or.b64  	%rd12, %rd44, %rd42;
	mov.u32 	%r3, %ntid.x;
	mul.lo.s32 	%r4, %r1, %r3;
	mov.u32 	%r5, %tid.x;
	setp.ne.s32 	%p1, %r5, 0;
	@%p1 bra 	$L__BB1_3;
	// begin inline asm
	mov.u64 	%rd45, %clock64;
	// end inline asm
	st.shared.u64 	[_ZZ11CUDA_MBE_82PiS_S_P4NodeS_S_S_S_S_S_S_S_S_S_S_S_E4clk_], %rd45;
	mov.b64 	%rd46, 0;
	st.shared.u64 	[_ZZ11CUDA_MBE_82PiS_S_P4NodeS_S_S_S_S_S_S_S_S_S_S_S_E3clk], %rd46;
	st.shared.u64 	[_ZZ11CUDA_MBE_82PiS_S_P4NodeS_S_S_S_S_S_S_S_S_S_S_S_E3clk+8], %rd46;
	st.shared.u64 	[_ZZ11CUDA_MBE_82PiS_S_P4NodeS_S_S_S_S_S_S_S_S_S_S_S_E3clk+16], %rd46;
	st.shared.u64 	[_ZZ11CUDA_MBE_82PiS_S_P4NodeS_S_S_S_S_S_S_S_S_S_S_S_E3clk+24], %rd46;
	st.shared.u64 	[_ZZ11CUDA_MBE_82PiS_S_P4NodeS_S_S_S_S_S_S_S_S_S_S_S_E3clk+32], %rd46;
	st.shared.u64 	[_ZZ11CUDA_MBE_82PiS_S_P4NodeS_S_S_S_S_S_S_S_S_S_S_S_E3clk+40], %rd46;
	st.shared.u64 	[_ZZ11CUDA_MBE_82PiS_S_P4NodeS_S_S_S_S_S_S_S_S_S_S_S_E3clk+48], %rd46;
	st.shared.u64 	[_ZZ11CUDA_MBE_82PiS_S_P4NodeS_S_S_S_S_S_S_S_S_S_S_S_E3clk+56], %rd46;
	st.shared.u64 	[_ZZ11CUDA_MBE_82PiS_S_P4NodeS_S_S_S_S_S_S_S_S_S_S_S_E3clk+64], %rd46;
	st.shared.u64 	[_ZZ11CUDA_MBE_82PiS_S_P4NodeS_S_S_S_S_S_S_S_S_S_S_S_E3clk+72], %rd46;
	setp.ne.s32 	%p2, %r1, 0;
	@%p2 bra 	$L__BB1_3;
	mov.b32 	%r102, 0;
	st.global.u32 	[g_clk], %r102;
	st.global.u32 	[g_clk+4], %r102;
	st.global.u32 	[g_clk+8], %r102;
	st.global.u32 	[g_clk+12], %r102;
	st.global.u32 	[g_clk+16], %r102;
	st.global.u32 	[g_clk+20], %r102;
	st.global.u32 	[g_clk+24], %r102;
	st.global.u32 	[g_clk+28], %r102;
	st.global.u32 	[g_clk+32], %r102;
	st.global.u32 	[g_clk+36], %r102;
$L__BB1_3:
	neg.s32 	%r103, %r5;
	setp.ne.s32 	%p3, %r4, %r103;
	@%p3 bra 	$L__BB1_5;
	ld.global.u32 	%r104, [%rd7];
	add.s32 	%r105, %r104, -1;
	st.global.u32 	[P_ptr], %r105;
	mov.b32 	%r106, 0;
	st.global.u32 	[total_bic], %r106;
$L__BB1_5:
	setp.ne.s64 	%p4, %rd12, 0;
	@%p4 bra 	$L__BB1_7;
	// begin inline asm
	trap;
	// end inline asm
$L__BB1_7:
	add.s64 	%rd13, %rd12, 4;
	barrier.sync 	0;
	mov.u32 	%r107, %tid.y;
	add.s32 	%r108, %r5, %r107;
	mov.u32 	%r109, %tid.z;
	or.b32  	%r6, %r108, %r109;
	setp.ne.s32 	%p5, %r6, 0;
	@%p5 bra 	$L__BB1_10;
	mov.u32 	%r112, %nctaid.x;
	mov.u32 	%r113, %nctaid.y;
	mul.lo.s32 	%r114, %r112, %r113;
	mov.u32 	%r115, %nctaid.z;
	mul.lo.s32 	%r116, %r114, %r115;
	mov.u32 	%r117, %ctaid.y;
	add.s32 	%r118, %r1, %r117;
	mov.u32 	%r119, %ctaid.z;
	neg.s32 	%r120, %r119;
	setp.eq.s32 	%p6, %r118, %r120;
	sub.s32 	%r121, -2147483647, %r116;
	selp.b32 	%r111, %r121, 1, %p6;
	// begin inline asm
	atom.add.release.gpu.u32 %r110,[%rd13],%r111;
	// end inline asm
$L__BB1_9:
	// begin inline asm
	ld.acquire.gpu.u32 %r122,[%rd13];
	// end inline asm
	xor.b32  	%r123, %r122, %r110;
	setp.gt.s32 	%p7, %r123, -1;
	@%p7 bra 	$L__BB1_9;
$L__BB1_10:
	setp.ne.s32 	%p8, %r5, 0;
	barrier.sync 	0;
	@%p8 bra 	$L__BB1_12;
	mov.b32 	%r124, 0;
	st.shared.u32 	[_ZZ11CUDA_MBE_82PiS_S_P4NodeS_S_S_S_S_S_S_S_S_S_S_S_E3lvl], %r124;
	ld.global.u32 	%r125, [%rd7];
	st.global.u32 	[%rd11], %r125;
$L__BB1_12:
	bar.sync 	0;
	ld.shared.u32 	%r410, [_ZZ11CUDA_MBE_82PiS_S_P4NodeS_S_S_S_S_S_S_S_S_S_S_S_E3lvl];
	setp.lt.s32 	%p9, %r410, 0;
	mov.b32 	%r435, 0;
	@%p9 bra 	$L__BB1_170;
	shl.b64 	%rd49, %rd10, 2;
	add.s64 	%rd14, %rd5, %rd49;
	add.s64 	%rd15, %rd6, %rd49;
	add.s64 	%rd16, %rd2, %rd49;
	add.s64 	%rd17, %rd3, %rd49;
	mul.hi.u32 	%r128, %r1, 1717986919;
	shr.u32 	%r129, %r128, 2;
	add.s32 	%r9, %r129, 1;
	mul.lo.s32 	%r130, %r129, 10;
	sub.s32 	%r131, %r1, %r130;
	mul.lo.s32 	%r132, %r131, 10;
	or.b32  	%r10, %r132, 1;
	mov.b32 	%r435, 0;
$L__BB1_14:
	setp.ne.s32 	%p10, %r5, 0;
	@%p10 bra 	$L__BB1_16;
	ld.param.u64 	%rd355, [_Z11CUDA_MBE_82PiS_S_P4NodeS_S_S_S_S_S_S_S_S_S_S_S__param_15];
	ld.param.u64 	%rd354, [_Z11CUDA_MBE_82PiS_S_P4NodeS_S_S_S_S_S_S_S_S_S_S_S__param_14];
	ld.param.u64 	%rd353, [_Z11CUDA_MBE_82PiS_S_P4NodeS_S_S_S_S_S_S_S_S_S_S_S__param_13];
	ld.param.u64 	%rd352, [_Z11CUDA_MBE_82PiS_S_P4NodeS_S_S_S_S_S_S_S_S_S_S_S__param_12];
	ld.param.u64 	%rd350, [_Z11CUDA_MBE_82PiS_S_P4NodeS_S_S_S_S_S_S_S_S_S_S_S__param_11];
	cvt.u64.u32 	%rd50, %r410;
	cvt.u64.u32 	%rd51, %r101;
	add.s64 	%rd52, %rd50, %rd51;
	shl.b64 	%rd53, %rd52, 2;
	add.s64 	%rd54, %rd350, %rd53;
	st.shared.u64 	[_ZZ11CUDA_MBE_82PiS_S_P4NodeS_S_S_S_S_S_S_S_S_S_S_S_E5x_cur], %rd54;
	add.s64 	%rd55, %rd352, %rd53;
	st.shared.u64 	[_ZZ11CUDA_MBE_82PiS_S_P4NodeS_S_S_S_S_S_S_S_S_S_S_S_E8L_lp_cur], %rd55;
	add.s64 	%rd56, %rd55, 4;
	st.shared.u64 	[_ZZ11CUDA_MBE_82PiS_S_P4NodeS_S_S_S_S_S_S_S_S_S_S_S_E8L_lp_nxt], %rd56;
	add.s64 	%rd57, %rd353, %rd53;
	st.shared.u64 	[_ZZ11CUDA_MBE_82PiS_S_P4NodeS_S_S_S_S_S_S_S_S_S_S_S_E8R_lp_cur], %rd57;
	add.s64 	%rd58, %rd57, 4;
	st.shared.u64 	[_ZZ11CUDA_MBE_82PiS_S_P4NodeS_S_S_S_S_S_S_S_S_S_S_S_E8R_lp_nxt], %rd58;
	add.s64 	%rd59, %rd354, %rd53;
	st.shared.u64 	[_ZZ11CUDA_MBE_82PiS_S_P4NodeS_S_S_S_S_S_S_S_S_S_S_S_E8P_lp_cur], %rd59;
	add.s64 	%rd60, %rd59, 4;
	st.shared.u64 	[_ZZ11CUDA_MBE_82PiS_S_P4NodeS_S_S_S_S_S_S_S_S_S_S_S_E8P_lp_nxt], %rd60;
	add.s64 	%rd61, %rd355, %rd53;
	st.shared.u64 	[_ZZ11CUDA_MBE_82PiS_S_P4NodeS_S_S_S_S_S_S_S_S_S_S_S_E8Q_lp_cur], %rd61;
	add.s64 	%rd62, %rd61, 4;
	st.shared.u64 	[_ZZ11CUDA_MBE_82PiS_S_P4NodeS_S_S_S_S_S_S_S_S_S_S_S_E8Q_lp_nxt], %rd62;
	mov.b16 	%rs1, 0;
	st.shared.u8 	[_ZZ11CUDA_MBE_82PiS_S_P4NodeS_S_S_S_S_S_S_S_S_S_S_S_E12is_recursive], %rs1;
$L__BB1_16:
	bar.sync 	0;
	ld.shared.u32 	%r134, [_ZZ11CUDA_MBE_82PiS_S_P4NodeS_S_S_S_S_S_S_S_S_S_S_S_E3lvl];
	setp.ne.s32 	%p11, %r134, 0;
	@%p11 bra 	$L__BB1_17;
	bra.uni 	$L__BB1_38;
$L__BB1_17:
	ld.shared.u64 	%rd63, [_ZZ11CUDA_MBE_82PiS_S_P4NodeS_S_S_S_S_S_S_S_S_S_S_S_E8P_lp_cur];
	ld.u32 	%r135, [%rd63];
	setp.eq.s32 	%p12, %r135, 0;
	@%p12 bra 	$L__BB1_166;
$L__BB1_18:
	setp.ne.s32 	%p13, %r5, 0;
	bar.sync 	0;
	@%p13 bra 	$L__BB1_20;
	// begin inline asm
	mov.u64 	%rd64, %clock64;
	// end inline asm
	ld.shared.u64 	%rd66, [_ZZ11CUDA_MBE_82PiS_S_P4NodeS_S_S_S_S_S_S_S_S_S_S_S_E4clk_];
	sub.s64 	%rd67, %rd64, %rd66;
	ld.shared.u64 	%rd68, [_ZZ11CUDA_MBE_82PiS_S_P4NodeS_S_S_S_S_S_S_S_S_S_S_S_E3clk];
	add.s64 	%rd69, %rd67, %rd68;
	st.shared.u64 	[_ZZ11CUDA_MBE_82PiS_S_P4NodeS_S_S_S_S_S_S_S_S_S_S_S_E3clk], %rd69;
	// begin inline asm
	mov.u64 	%rd65, %clock64;
	// end inline asm
	st.shared.u64 	[_ZZ11CUDA_MBE_82PiS_S_P4NodeS_S_S_S_S_S_S_S_S_S_S_S_E4clk_], %rd65;
	ld.shared.u64 	%rd70, [_ZZ11CUDA_MBE_82PiS_S_P4NodeS_S_S_S_S_S_S_S_S_S_S_S_E8P_lp_cur];
	ld.u32 	%r136, [%rd70];
	add.s32 	%r137, %r136, -1;
	st.u32 	[%rd70], %r137;
	mul.wide.s32 	%rd71, %r136, 4;
	add.s64 	%rd72, %rd15, %rd71;
	ld.global.u32 	%r138, [%rd72+-4];
	ld.shared.u64 	%rd73, [_ZZ11CUDA_MBE_82PiS_S_P4NodeS_S_S_S_S_S_S_S_S_S_S_S_E5x_cur];
	st.u32 	[%rd73], %r138;
	ld.shared.u64 	%rd74, [_ZZ11CUDA_MBE_82PiS_S_P4NodeS_S_S_S_S_S_S_S_S_S_S_S_E8R_lp_cur];
	ld.u32 	%r139, [%rd74];
	ld.shared.u64 	%rd75, [_ZZ11CUDA_MBE_82PiS_S_P4NodeS_S_S_S_S_S_S_S_S_S_S_S_E8R_lp_nxt];
	st.u32 	[%rd75], %r139;
	ld.shared.u64 	%rd76, [_ZZ11CUDA_MBE_82PiS_S_P4NodeS_S_S_S_S_S_S_S_S_S_S_S_E5x_cur];
	ld.u32 	%r140, [%rd76];
	ld.shared.u64 	%rd77, [_ZZ11CUDA_MBE_82PiS_S_P4NodeS_S_S_S_S_S_S_S_S_S_S_S_E8R_lp_nxt];
	ld.u32 	%r141, [%rd77];
	add.s32 	%r142, %r141, 1;
	st.u32 	[%rd77], %r142;
	mul.wide.s32 	%rd78, %r141, 4;
	add.s64 	%rd79, %rd14, %rd78;
	st.global.u32 	[%rd79], %r140;
	mov.b32 	%r143, 0;
	st.shared.u32 	[_ZZ11CUDA_MBE_82PiS_S_P4NodeS_S_S_S_S_S_S_S_S_S_S_S_E9num_L_nxt], %r143;
$L__BB1_20:
	setp.ne.s32 	%p14, %r5, 0;
	bar.sync 	0;
	@%p14 bra 	$L__BB1_22;
	// begin inline asm
	mov.u64 	%rd80, %clock64;
	// end inline asm
	ld.shared.u64 	%rd82, [_ZZ11CUDA_MBE_82PiS_S_P4NodeS_S_S_S_S_S_S_S_S_S_S_S_E4clk_];
	sub.s64 	%rd83, %rd80, %rd82;
	ld.shared.u64 	%rd84, [_ZZ11CUDA_MBE_82PiS_S_P4NodeS_S_S_S_S_S_S_S_S_S_S_S_E3clk+8];
	add.s64 	%rd85, %rd83, %rd84;
	st.shared.u64 	[_ZZ11CUDA_MBE_82PiS_S_P4NodeS_S_S_S_S_S_S_S_S_S_S_S_E3clk+8], %rd85;
	// begin inline asm
	mov.u64 	%rd81, %clock64;
	// end inline asm
	st.shared.u64 	[_ZZ11CUDA_MBE_82PiS_S_P4NodeS_S_S_S_S_S_S_S_S_S_S_S_E4clk_], %rd81;
$L__BB1_22:
	ld.global.u32 	%r144, [%rd8];
	setp.ge.s32 	%p15, %r5, %r144;
	@%p15 bra 	$L__BB1_25;
	ld.shared.u32 	%r60, [_ZZ11CUDA_MBE_82PiS_S_P4NodeS_S_S_S_S_S_S_S_S_S_S_S_E3lvl];
	mov.u32 	%r427, %r5;
$L__BB1_24:
	mul.wide.s32 	%rd86, %r427, 4;
	add.s64 	%rd87, %rd9, %rd86;
	ld.global.u32 	%r145, [%rd87];
	min.s32 	%r146, %r145, %r60;
	st.global.u32 	[%rd87], %r146;
	add.s32 	%r427, %r427, %r3;
	ld.global.u32 	%r147, [%rd8];
	setp.lt.s32 	%p16, %r427, %r147;
	@%p16 bra 	$L__BB1_24;
$L__BB1_25:
	setp.ne.s32 	%p17, %r5, 0;
	bar.sync 	0;
	@%p17 bra 	$L__BB1_27;
	// begin inline asm
	mov.u64 	%rd88, %clock64;
	// end inline asm
	ld.shared.u64 	%rd90, [_ZZ11CUDA_MBE_82PiS_S_P4NodeS_S_S_S_S_S_S_S_S_S_S_S_E4clk_];
	sub.s64 	%rd91, %rd88, %rd90;
	ld.shared.u64 	%rd92, [_ZZ11CUDA_MBE_82PiS_S_P4NodeS_S_S_S_S_S_S_S_S_S_S_S_E3clk+16];
	add.s64 	%rd93, %rd91, %rd92;
	st.shared.u64 	[_ZZ11CUDA_MBE_82PiS_S_P4NodeS_S_S_S_S_S_S_S_S_S_S_S_E3clk+16], %rd93;
	// begin inline asm
	mov.u64 	%rd89, %clock64;
	// end inline asm
	st.shared.u64 	[_ZZ11CUDA_MBE_82PiS_S_P4NodeS_S_S_S_S_S_S_S_S_S_S_S_E4clk_], %rd89;
$L__BB1_27:
	ld.shared.u64 	%rd94, [_ZZ11CUDA_MBE_82PiS_S_P4NodeS_S_S_S_S_S_S_S_S_S_S_S_E5x_cur];
	ld.u32 	%r148, [%rd94];
	mul.wide.s32 	%rd95, %r148, 8;
	add.s64 	%rd96, %rd4, %rd95;
	ld.global.u32 	%r149, [%rd96];
	add.s32 	%r428, %r149, %r5;
	ld.global.u32 	%r150, [%rd96+4];
	add.s32 	%r64, %r150, %r149;
	setp.ge.s32 	%p18, %r428, %r64;
	@%p18 bra 	$L__BB1_32;
	ld.shared.u32 	%r65, [_ZZ11CUDA_MBE_82PiS_S_P4NodeS_S_S_S_S_S_S_S_S_S_S_S_E3lvl];
	add.s32 	%r66, %r65, 1;
$L__BB1_29:
	mul.wide.s32 	%rd97, %r428, 4;
	add.s64 	%rd98, %rd1, %rd97;
	ld.global.u32 	%r151, [%rd98];
	mul.wide.s32 	%rd99, %r151, 4;
	add.s64 	%rd21, %rd9, %rd99;
	ld.global.u32 	%r152, [%rd21];
	setp.ne.s32 	%p19, %r152, %r65;
	@%p19 bra 	$L__BB1_31;
	st.global.u32 	[%rd21], %r66;
	atom.shared.add.u32 	%r153, [_ZZ11CUDA_MBE_82PiS_S_P4NodeS_S_S_S_S_S_S_S_S_S_S_S_E9num_L_nxt], 1;
$L__BB1_31:
	add.s32 	%r428, %r428, %r3;
	setp.lt.s32 	%p20, %r428, %r64;
	@%p20 bra 	$L__BB1_29;
$L__BB1_32:
	setp.ne.s32 	%p21, %r5, 0;
	bar.sync 	0;
	@%p21 bra 	$L__BB1_34;
	// begin inline asm
	mov.u64 	%rd100, %clock64;
	// end inline asm
	ld.shared.u64 	%rd102, [_ZZ11CUDA_MBE_82PiS_S_P4NodeS_S_S_S_S_S_S_S_S_S_S_S_E4clk_];
	sub.s64 	%rd103, %rd100, %rd102;
	ld.shared.u64 	%rd104, [_ZZ11CUDA_MBE_82PiS_S_P4NodeS_S_S_S_S_S_S_S_S_S_S_S_E3clk+24];
	add.s64 	%rd105, %rd103, %rd104;
	st.shared.u64 	[_ZZ11CUDA_MBE_82PiS_S_P4NodeS_S_S_S_S_S_S_S_S_S_S_S_E3clk+24], %rd105;
	// begin inline asm
	mov.u64 	%rd101, %clock64;
	// end inline asm
	st.shared.u64 	[_ZZ11CUDA_MBE_82PiS_S_P4NodeS_S_S_S_S_S_S_S_S_S_S_S_E4clk_], %rd101;
	ld.shared.u64 	%rd106, [_ZZ11CUDA_MBE_82PiS_S_P4NodeS_S_S_S_S_S_S_S_S_S_S_S_E8P_lp_nxt];
	mov.b32 	%r154, 0;
	st.u32 	[%rd106], %r154;
	ld.shared.u64 	%rd107, [_ZZ11CUDA_MBE_82PiS_S_P4NodeS_S_S_S_S_S_S_S_S_S_S_S_E8Q_lp_cur];
	ld.u32 	%r155, [%rd107];
	ld.shared.u64 	%rd108, [_ZZ11CUDA_MBE_82PiS_S_P4NodeS_S_S_S_S_S_S_S_S_S_S_S_E8Q_lp_nxt];
	st.u32 	[%rd108], %r155;
	mov.b16 	%rs2, 1;
	st.shared.u8 	[_ZZ11CUDA_MBE_82PiS_S_P4NodeS_S_S_S_S_S_S_S_S_S_S_S_E10is_maximal], %rs2;
$L__BB1_34:
	ld.shared.u64 	%rd109, [_ZZ11CUDA_MBE_82PiS_S_P4NodeS_S_S_S_S_S_S_S_S_S_S_S_E8Q_lp_cur];
	ld.u32 	%r156, [%rd109];
	setp.lt.s32 	%p22, %r156, 1;
	@%p22 bra 	$L__BB1_139;
	mov.b32 	%r429, 0;
$L__BB1_36:
	mul.wide.u32 	%rd110, %r429, 4;
	add.s64 	%rd22, %rd17, %rd110;
	ld.global.u32 	%r158, [%rd22];
	ld.shared.u32 	%r159, [_ZZ11CUDA_MBE_82PiS_S_P4NodeS_S_S_S_S_S_S_S_S_S_S_S_E3lvl];
	setp.ge.s32 	%p23, %r158, %r159;
	@%p23 bra 	$L__BB1_124;
	bar.sync 	0;
	bra.uni 	$L__BB1_138;
$L__BB1_38:
	setp.ne.s32 	%p49, %r5, 0;
	bar.sync 	0;
	@%p49 bra 	$L__BB1_55;
	// begin inline asm
	mov.u64 	%rd165, %clock64;
	// end inline asm
	ld.shared.u64 	%rd167, [_ZZ11CUDA_MBE_82PiS_S_P4NodeS_S_S_S_S_S_S_S_S_S_S_S_E4clk_];
	sub.s64 	%rd168, %rd165, %rd167;
	ld.shared.u64 	%rd169, [_ZZ11CUDA_MBE_82PiS_S_P4NodeS_S_S_S_S_S_S_S_S_S_S_S_E3clk];
	add.s64 	%rd170, %rd168, %rd169;
	st.shared.u64 	[_ZZ11CUDA_MBE_82PiS_S_P4NodeS_S_S_S_S_S_S_S_S_S_S_S_E3clk], %rd170;
	// begin inline asm
	mov.u64 	%rd166, %clock64;
	// end inline asm
	st.shared.u64 	[_ZZ11CUDA_MBE_82PiS_S_P4NodeS_S_S_S_S_S_S_S_S_S_S_S_E4clk_], %rd166;
	ld.shared.u64 	%rd171, [_ZZ11CUDA_MBE_82PiS_S_P4NodeS_S_S_S_S_S_S_S_S_S_S_S_E8P_lp_cur];
	ld.u32 	%r14, [%rd171];
	atom.global.add.u32 	%r15, [P_ptr], -1;
	st.u32 	[%rd171], %r15;
	add.s32 	%r16, %r14, -1;
	setp.le.s32 	%p50, %r16, %r15;
	@%p50 bra 	$L__BB1_51;
	not.b32 	%r198, %r15;
	add.s32 	%r199, %r14, %r198;
	add.s32 	%r17, %r14, -2;
	and.b32  	%r18, %r199, 3;
	setp.eq.s32 	%p51, %r18, 0;
	mov.u32 	%r413, %r16;
	mov.u32 	%r414, %r14;
	@%p51 bra 	$L__BB1_50;
	setp.lt.s32 	%p52, %r14, 1;
	@%p52 bra 	$L__BB1_43;
	ld.shared.u64 	%rd172, [_ZZ11CUDA_MBE_82PiS_S_P4NodeS_S_S_S_S_S_S_S_S_S_S_S_E8Q_lp_cur];
	ld.u32 	%r200, [%rd172];
	mul.wide.s32 	%rd173, %r200, 4;
	add.s64 	%rd174, %rd17, %rd173;
	mov.b32 	%r201, 1073741824;
	st.global.u32 	[%rd174], %r201;
	ld.u32 	%r202, [%rd172];
	add.s32 	%r203, %r202, 1;
	st.u32 	[%rd172], %r203;
	mul.wide.s32 	%rd175, %r202, 4;
	add.s64 	%rd176, %rd16, %rd175;
	st.global.u32 	[%rd176], %r16;
$L__BB1_43:
	setp.eq.s32 	%p53, %r18, 1;
	mov.u32 	%r413, %r17;
	mov.u32 	%r414, %r16;
	@%p53 bra 	$L__BB1_50;
	setp.lt.s32 	%p54, %r14, 2;
	@%p54 bra 	$L__BB1_46;
	ld.shared.u64 	%rd177, [_ZZ11CUDA_MBE_82PiS_S_P4NodeS_S_S_S_S_S_S_S_S_S_S_S_E8Q_lp_cur];
	ld.u32 	%r204, [%rd177];
	mul.wide.s32 	%rd178, %r204, 4;
	add.s64 	%rd179, %rd17, %rd178;
	mov.b32 	%r205, 1073741824;
	st.global.u32 	[%rd179], %r205;
	ld.u32 	%r206, [%rd177];
	add.s32 	%r207, %r206, 1;
	st.u32 	[%rd177], %r207;
	mul.wide.s32 	%rd180, %r206, 4;
	add.s64 	%rd181, %rd16, %rd180;
	st.global.u32 	[%rd181], %r17;
$L__BB1_46:
	add.s32 	%r19, %r14, -3;
	setp.eq.s32 	%p55, %r18, 2;
	mov.u32 	%r413, %r19;
	mov.u32 	%r414, %r17;
	@%p55 bra 	$L__BB1_50;
	setp.lt.s32 	%p56, %r14, 3;
	@%p56 bra 	$L__BB1_49;
	ld.shared.u64 	%rd182, [_ZZ11CUDA_MBE_82PiS_S_P4NodeS_S_S_S_S_S_S_S_S_S_S_S_E8Q_lp_cur];
	ld.u32 	%r208, [%rd182];
	mul.wide.s32 	%rd183, %r208, 4;
	add.s64 	%rd184, %rd17, %rd183;
	mov.b32 	%r209, 1073741824;
	st.global.u32 	[%rd184], %r209;
	ld.u32 	%r210, [%rd182];
	add.s32 	%r211, %r210, 1;
	st.u32 	[%rd182], %r211;
	mul.wide.s32 	%rd185, %r210, 4;
	add.s64 	%rd186, %rd16, %rd185;
	st.global.u32 	[%rd186], %r19;
$L__BB1_49:
	add.s32 	%r413, %r14, -4;
	mov.u32 	%r414, %r19;
$L__BB1_50:
	sub.s32 	%r212, %r17, %r15;
	setp.lt.u32 	%p57, %r212, 3;
	@%p57 bra 	$L__BB1_51;
	bra.uni 	$L__BB1_74;
$L__BB1_51:
	ld.global.u32 	%r231, [%rd7];
	setp.lt.s32 	%p63, %r231, 1;
	@%p63 bra 	$L__BB1_54;
	mov.b32 	%r417, 0;
$L__BB1_53:
	mul.wide.u32 	%rd207, %r417, 4;
	add.s64 	%rd208, %rd15, %rd207;
	st.global.u32 	[%rd208], %r417;
	add.s32 	%r417, %r417, 1;
	ld.global.u32 	%r233, [%rd7];
	setp.lt.s32 	%p64, %r417, %r233;
	@%p64 bra 	$L__BB1_53;
$L__BB1_54:
	ld.shared.u64 	%rd209, [_ZZ11CUDA_MBE_82PiS_S_P4NodeS_S_S_S_S_S_S_S_S_S_S_S_E8P_lp_cur];
	ld.u32 	%r234, [%rd209];
	ld.shared.u64 	%rd210, [_ZZ11CUDA_MBE_82PiS_S_P4NodeS_S_S_S_S_S_S_S_S_S_S_S_E5x_cur];
	st.u32 	[%rd210], %r234;
	ld.shared.u64 	%rd211, [_ZZ11CUDA_MBE_82PiS_S_P4NodeS_S_S_S_S_S_S_S_S_S_S_S_E8R_lp_cur];
	ld.u32 	%r235, [%rd211];
	ld.shared.u64 	%rd212, [_ZZ11CUDA_MBE_82PiS_S_P4NodeS_S_S_S_S_S_S_S_S_S_S_S_E8R_lp_nxt];
	st.u32 	[%rd212], %r235;
	ld.shared.u64 	%rd213, [_ZZ11CUDA_MBE_82PiS_S_P4NodeS_S_S_S_S_S_S_S_S_S_S_S_E5x_cur];
	ld.u32 	%r236, [%rd213];
	ld.shared.u64 	%rd214, [_ZZ11CUDA_MBE_82PiS_S_P4NodeS_S_S_S_S_S_S_S_S_S_S_S_E8R_lp_nxt];
	ld.u32 	%r237, [%rd214];
	add.s32 	%r238, %r237, 1;
	st.u32 	[%rd214], %r238;
	mul.wide.s32 	%rd215, %r237, 4;
	add.s64 	%rd216, %rd14, %rd215;
	st.global.u32 	[%rd216], %r236;
	mov.b32 	%r239, 0;
	st.shared.u32 	[_ZZ11CUDA_MBE_82PiS_S_P4NodeS_S_S_S_S_S_S_S_S_S_S_S_E9num_L_nxt], %r239;
$L__BB1_55:
	setp.ne.s32 	%p65, %r5, 0;
	bar.sync 	0;
	@%p65 bra 	$L__BB1_57;
	// begin inline asm
	mov.u64 	%rd217, %clock64;
	// end inline asm
	ld.shared.u64 	%rd219, [_ZZ11CUDA_MBE_82PiS_S_P4NodeS_S_S_S_S_S_S_S_S_S_S_S_E4clk_];
	sub.s64 	%rd220, %rd217, %rd219;
	ld.shared.u64 	%rd221, [_ZZ11CUDA_MBE_82PiS_S_P4NodeS_S_S_S_S_S_S_S_S_S_S_S_E3clk+8];
	add.s64 	%rd222, %rd220, %rd221;
	st.shared.u64 	[_ZZ11CUDA_MBE_82PiS_S_P4NodeS_S_S_S_S_S_S_S_S_S_S_S_E3clk+8], %rd222;
	// begin inline asm
	mov.u64 	%rd218, %clock64;
	// end inline asm
	st.shared.u64 	[_ZZ11CUDA_MBE_82PiS_S_P4NodeS_S_S_S_S_S_S_S_S_S_S_S_E4clk_], %rd218;
$L__BB1_57:
	ld.shared.u64 	%rd223, [_ZZ11CUDA_MBE_82PiS_S_P4NodeS_S_S_S_S_S_S_S_S_S_S_S_E8P_lp_cur];
	ld.u32 	%r240, [%rd223];
	setp.lt.s32 	%p66, %r240, 0;
	@%p66 bra 	$L__BB1_166;
	ld.global.u32 	%r241, [%rd8];
	setp.ge.s32 	%p67, %r5, %r241;
	@%p67 bra 	$L__BB1_61;
	ld.shared.u32 	%r29, [_ZZ11CUDA_MBE_82PiS_S_P4NodeS_S_S_S_S_S_S_S_S_S_S_S_E3lvl];
	mov.u32 	%r418, %r5;
$L__BB1_60:
	mul.wide.s32 	%rd224, %r418, 4;
	add.s64 	%rd225, %rd9, %rd224;
	ld.global.u32 	%r242, [%rd225];
	min.s32 	%r243, %r242, %r29;
	st.global.u32 	[%rd225], %r243;
	add.s32 	%r418, %r418, %r3;
	ld.global.u32 	%r244, [%rd8];
	setp.lt.s32 	%p68, %r418, %r244;
	@%p68 bra 	$L__BB1_60;
$L__BB1_61:
	setp.ne.s32 	%p69, %r5, 0;
	bar.sync 	0;
	@%p69 bra 	$L__BB1_63;
	// begin inline asm
	mov.u64 	%rd226, %clock64;
	// end inline asm
	ld.shared.u64 	%rd228, [_ZZ11CUDA_MBE_82PiS_S_P4NodeS_S_S_S_S_S_S_S_S_S_S_S_E4clk_];
	sub.s64 	%rd229, %rd226, %rd228;
	ld.shared.u64 	%rd230, [_ZZ11CUDA_MBE_82PiS_S_P4NodeS_S_S_S_S_S_S_S_S_S_S_S_E3clk+16];
	add.s64 	%rd231, %rd229, %rd230;
	st.shared.u64 	[_ZZ11CUDA_MBE_82PiS_S_P4NodeS_S_S_S_S_S_S_S_S_S_S_S_E3clk+16], %rd231;
	// begin inline asm
	mov.u64 	%rd227, %clock64;
	// end inline asm
	st.shared.u64 	[_ZZ11CUDA_MBE_82PiS_S_P4NodeS_S_S_S_S_S_S_S_S_S_S_S_E4clk_], %rd227;
$L__BB1_63:
	ld.shared.u64 	%rd232, [_ZZ11CUDA_MBE_82PiS_S_P4NodeS_S_S_S_S_S_S_S_S_S_S_S_E5x_cur];
	ld.u32 	%r245, [%rd232];
	mul.wide.s32 	%rd233, %r245, 8;
	add.s64 	%rd234, %rd4, %rd233;
	ld.global.u32 	%r246, [%rd234];
	add.s32 	%r419, %r246, %r5;
	ld.global.u32 	%r247, [%rd234+4];
	add.s32 	%r33, %r247, %r246;
	setp.ge.s32 	%p70, %r419, %r33;
	@%p70 bra 	$L__BB1_68;
	ld.shared.u32 	%r34, [_ZZ11CUDA_MBE_82PiS_S_P4NodeS_S_S_S_S_S_S_S_S_S_S_S_E3lvl];
	add.s32 	%r35, %r34, 1;
$L__BB1_65:
	mul.wide.s32 	%rd235, %r419, 4;
	add.s64 	%rd236, %rd1, %rd235;
	ld.global.u32 	%r248, [%rd236];
	mul.wide.s32 	%rd237, %r248, 4;
	add.s64 	%rd18, %rd9, %rd237;
	ld.global.u32 	%r249, [%rd18];
	setp.ne.s32 	%p71, %r249, %r34;
	@%p71 bra 	$L__BB1_67;
	st.global.u32 	[%rd18], %r35;
	atom.shared.add.u32 	%r250, [_ZZ11CUDA_MBE_82PiS_S_P4NodeS_S_S_S_S_S_S_S_S_S_S_S_E9num_L_nxt], 1;
$L__BB1_67:
	add.s32 	%r419, %r419, %r3;
	setp.lt.s32 	%p72, %r419, %r33;
	@%p72 bra 	$L__BB1_65;
$L__BB1_68:
	setp.ne.s32 	%p73, %r5, 0;
	bar.sync 	0;
	@%p73 bra 	$L__BB1_70;
	// begin inline asm
	mov.u64 	%rd238, %clock64;
	// end inline asm
	ld.shared.u64 	%rd240, [_ZZ11CUDA_MBE_82PiS_S_P4NodeS_S_S_S_S_S_S_S_S_S_S_S_E4clk_];
	sub.s64 	%rd241, %rd238, %rd240;
	ld.shared.u64 	%rd242, [_ZZ11CUDA_MBE_82PiS_S_P4NodeS_S_S_S_S_S_S_S_S_S_S_S_E3clk+24];
	add.s64 	%rd243, %rd241, %rd242;
	st.shared.u64 	[_ZZ11CUDA_MBE_82PiS_S_P4NodeS_S_S_S_S_S_S_S_S_S_S_S_E3clk+24], %rd243;
	// begin inline asm
	mov.u64 	%rd239, %clock64;
	// end inline asm
	st.shared.u64 	[_ZZ11CUDA_MBE_82PiS_S_P4NodeS_S_S_S_S_S_S_S_S_S_S_S_E4clk_], %rd239;
	ld.shared.u64 	%rd244, [_ZZ11CUDA_MBE_82PiS_S_P4NodeS_S_S_S_S_S_S_S_S_S_S_S_E8P_lp_nxt];
	mov.b32 	%r251, 0;
	st.u32 	[%rd244], %r251;
	ld.shared.u64 	%rd245, [_ZZ11CUDA_MBE_82PiS_S_P4NodeS_S_S_S_S_S_S_S_S_S_S_S_E8Q_lp_cur];
	ld.u32 	%r252, [%rd245];
	ld.shared.u64 	%rd246, [_ZZ11CUDA_MBE_82PiS_S_P4NodeS_S_S_S_S_S_S_S_S_S_S_S_E8Q_lp_nxt];
	st.u32 	[%rd246], %r252;
	mov.b16 	%rs7, 1;
	st.shared.u8 	[_ZZ11CUDA_MBE_82PiS_S_P4NodeS_S_S_S_S_S_S_S_S_S_S_S_E10is_maximal], %rs7;
$L__BB1_70:
	ld.shared.u64 	%rd247, [_ZZ11CUDA_MBE_82PiS_S_P4NodeS_S_S_S_S_S_S_S_S_S_S_S_E8Q_lp_cur];
	ld.u32 	%r253, [%rd247];
	setp.lt.s32 	%p74, %r253, 1;
	@%p74 bra 	$L__BB1_98;
	mov.b32 	%r420, 0;
$L__BB1_72:
	mul.wide.u32 	%rd248, %r420, 4;
	add.s64 	%rd19, %rd17, %rd248;
	ld.global.u32 	%r255, [%rd19];
	ld.shared.u32 	%r256, [_ZZ11CUDA_MBE_82PiS_S_P4NodeS_S_S_S_S_S_S_S_S_S_S_S_E3lvl];
	setp.ge.s32 	%p75, %r255, %r256;
	@%p75 bra 	$L__BB1_83;
	bar.sync 	0;
	bra.uni 	$L__BB1_97;
$L__BB1_74:
	setp.lt.s32 	%p58, %r414, 1;
	@%p58 bra 	$L__BB1_76;
	ld.shared.u64 	%rd187, [_ZZ11CUDA_MBE_82PiS_S_P4NodeS_S_S_S_S_S_S_S_S_S_S_S_E8Q_lp_cur];
	ld.u32 	%r213, [%rd187];
	mul.wide.s32 	%rd188, %r213, 4;
	add.s64 	%rd189, %rd17, %rd188;
	mov.b32 	%r214, 1073741824;
	st.global.u32 	[%rd189], %r214;
	ld.u32 	%r215, [%rd187];
	add.s32 	%r216, %r215, 1;
	st.u32 	[%rd187], %r216;
	mul.wide.s32 	%rd190, %r215, 4;
	add.s64 	%rd191, %rd16, %rd190;
	st.global.u32 	[%rd191], %r413;
$L__BB1_76:
	setp.lt.s32 	%p59, %r413, 1;
	@%p59 bra 	$L__BB1_78;
	add.s32 	%r217, %r413, -1;
	ld.shared.u64 	%rd192, [_ZZ11CUDA_MBE_82PiS_S_P4NodeS_S_S_S_S_S_S_S_S_S_S_S_E8Q_lp_cur];
	ld.u32 	%r218, [%rd192];
	mul.wide.s32 	%rd193, %r218, 4;
	add.s64 	%rd194, %rd17, %rd193;
	mov.b32 	%r219, 1073741824;
	st.global.u32 	[%rd194], %r219;
	ld.u32 	%r220, [%rd192];
	add.s32 	%r221, %r220, 1;
	st.u32 	[%rd192], %r221;
	mul.wide.s32 	%rd195, %r220, 4;
	add.s64 	%rd196, %rd16, %rd195;
	st.global.u32 	[%rd196], %r217;
$L__BB1_78:
	setp.lt.s32 	%p60, %r413, 2;
	@%p60 bra 	$L__BB1_80;
	add.s32 	%r222, %r413, -2;
	ld.shared.u64 	%rd197, [_ZZ11CUDA_MBE_82PiS_S_P4NodeS_S_S_S_S_S_S_S_S_S_S_S_E8Q_lp_cur];
	ld.u32 	%r223, [%rd197];
	mul.wide.s32 	%rd198, %r223, 4;
	add.s64 	%rd199, %rd17, %rd198;
	mov.b32 	%r224, 1073741824;
	st.global.u32 	[%rd199], %r224;
	ld.u32 	%r225, [%rd197];
	add.s32 	%r226, %r225, 1;
	st.u32 	[%rd197], %r226;
	mul.wide.s32 	%rd200, %r225, 4;
	add.s64 	%rd201, %rd16, %rd200;
	st.global.u32 	[%rd201], %r222;
$L__BB1_80:
	add.s32 	%r414, %r413, -3;
	setp.lt.s32 	%p61, %r413, 3;
	@%p61 bra 	$L__BB1_82;
	ld.shared.u64 	%rd202, [_ZZ11CUDA_MBE_82PiS_S_P4NodeS_S_S_S_S_S_S_S_S_S_S_S_E8Q_lp_cur];
	ld.u32 	%r227, [%rd202];
	mul.wide.s32 	%rd203, %r227, 4;
	add.s64 	%rd204, %rd17, %rd203;
	mov.b32 	%r228, 1073741824;
	st.global.u32 	[%rd204], %r228;
	ld.u32 	%r229, [%rd202];
	add.s32 	%r230, %r229, 1;
	st.u32 	[%rd202], %r230;
	mul.wide.s32 	%rd205, %r229, 4;
	add.s64 	%rd206, %rd16, %rd205;
	st.global.u32 	[%rd206], %r414;
$L__BB1_82:
	add.s32 	%r413, %r413, -4;
	setp.gt.s32 	%p62, %r413, %r15;
	@%p62 bra 	$L__BB1_74;
	bra.uni 	$L__BB1_51;
$L__BB1_83:
	add.s64 	%rd250, %rd16, %rd248;
	ld.global.u32 	%r39, [%rd250];
	@%p73 bra 	$L__BB1_85;
	mov.b32 	%r257, 0;
	st.shared.u32 	[_ZZ11CUDA_MBE_82PiS_S_P4NodeS_S_S_S_S_S_S_S_S_S_S_S_E7num_N_v], %r257;
$L__BB1_85:
	bar.sync 	0;
	mul.wide.s32 	%rd251, %r39, 8;
	add.s64 	%rd252, %rd4, %rd251;
	ld.global.u32 	%r258, [%rd252];
	add.s32 	%r421, %r258, %r5;
	ld.global.u32 	%r259, [%rd252+4];
	add.s32 	%r41, %r259, %r258;
	setp.ge.s32 	%p77, %r421, %r41;
	@%p77 bra 	$L__BB1_90;
	ld.shared.u32 	%r42, [_ZZ11CUDA_MBE_82PiS_S_P4NodeS_S_S_S_S_S_S_S_S_S_S_S_E3lvl];
$L__BB1_87:
	mul.wide.s32 	%rd253, %r421, 4;
	add.s64 	%rd254, %rd1, %rd253;
	ld.global.u32 	%r260, [%rd254];
	mul.wide.s32 	%rd255, %r260, 4;
	add.s64 	%rd256, %rd9, %rd255;
	ld.global.u32 	%r261, [%rd256];
	setp.le.s32 	%p78, %r261, %r42;
	@%p78 bra 	$L__BB1_89;
	atom.shared.add.u32 	%r262, [_ZZ11CUDA_MBE_82PiS_S_P4NodeS_S_S_S_S_S_S_S_S_S_S_S_E7num_N_v], 1;
$L__BB1_89:
	add.s32 	%r421, %r421, %r3;
	setp.lt.s32 	%p79, %r421, %r41;
	@%p79 bra 	$L__BB1_87;
$L__BB1_90:
	bar.sync 	0;
	@%p73 bra 	$L__BB1_92;
	mov.b32 	%r263, 1073741824;
	st.global.u32 	[%rd19], %r263;
$L__BB1_92:
	ld.shared.u32 	%r45, [_ZZ11CUDA_MBE_82PiS_S_P4NodeS_S_S_S_S_S_S_S_S_S_S_S_E7num_N_v];
	ld.shared.u32 	%r264, [_ZZ11CUDA_MBE_82PiS_S_P4NodeS_S_S_S_S_S_S_S_S_S_S_S_E9num_L_nxt];
	setp.ne.s32 	%p81, %r45, %r264;
	@%p81 bra 	$L__BB1_94;
	mov.b16 	%rs8, 0;
	st.shared.u8 	[_ZZ11CUDA_MBE_82PiS_S_P4NodeS_S_S_S_S_S_S_S_S_S_S_S_E10is_maximal], %rs8;
	bra.uni 	$L__BB1_98;
$L__BB1_94:
	or.b32  	%r265, %r45, %r5;
	setp.ne.s32 	%p82, %r265, 0;
	@%p82 bra 	$L__BB1_96;
	ld.shared.u32 	%r266, [_ZZ11CUDA_MBE_82PiS_S_P4NodeS_S_S_S_S_S_S_S_S_S_S_S_E3lvl];
	st.global.u32 	[%rd19], %r266;
$L__BB1_96:
	bar.sync 	0;
$L__BB1_97:
	add.s32 	%r420, %r420, 1;
	ld.shared.u64 	%rd257, [_ZZ11CUDA_MBE_82PiS_S_P4NodeS_S_S_S_S_S_S_S_S_S_S_S_E8Q_lp_cur];
	ld.u32 	%r267, [%rd257];
	setp.lt.s32 	%p83, %r420, %r267;
	@%p83 bra 	$L__BB1_72;
$L__BB1_98:
	setp.ne.s32 	%p84, %r5, 0;
	@%p84 bra 	$L__BB1_100;
	// begin inline asm
	mov.u64 	%rd258, %clock64;
	// end inline asm
	ld.shared.u64 	%rd260, [_ZZ11CUDA_MBE_82PiS_S_P4NodeS_S_S_S_S_S_S_S_S_S_S_S_E4clk_];
	sub.s64 	%rd261, %rd258, %rd260;
	ld.shared.u64 	%rd262, [_ZZ11CUDA_MBE_82PiS_S_P4NodeS_S_S_S_S_S_S_S_S_S_S_S_E3clk+32];
	add.s64 	%rd263, %rd261, %rd262;
	st.shared.u64 	[_ZZ11CUDA_MBE_82PiS_S_P4NodeS_S_S_S_S_S_S_S_S_S_S_S_E3clk+32], %rd263;
	// begin inline asm
	mov.u64 	%rd259, %clock64;
	// end inline asm
	st.shared.u64 	[_ZZ11CUDA_MBE_82PiS_S_P4NodeS_S_S_S_S_S_S_S_S_S_S_S_E4clk_], %rd259;
$L__BB1_100:
	bar.sync 	0;
	ld.shared.u8 	%rs9, [_ZZ11CUDA_MBE_82PiS_S_P4NodeS_S_S_S_S_S_S_S_S_S_S_S_E10is_maximal];
	setp.ne.s16 	%p85, %rs9, 1;
	@%p85 bra 	$L__BB1_122;
	ld.shared.u64 	%rd264, [_ZZ11CUDA_MBE_82PiS_S_P4NodeS_S_S_S_S_S_S_S_S_S_S_S_E8P_lp_cur];
	ld.u32 	%r268, [%rd264];
	setp.lt.s32 	%p86, %r268, 1;
	@%p86 bra 	$L__BB1_116;
	mov.b32 	%r422, 0;
$L__BB1_103:
	mul.wide.u32 	%rd265, %r422, 4;
	add.s64 	%rd20, %rd15, %rd265;
	ld.global.u32 	%r48, [%rd20];
	@%p84 bra 	$L__BB1_105;
	mov.b32 	%r270, 0;
	st.shared.u32 	[_ZZ11CUDA_MBE_82PiS_S_P4NodeS_S_S_S_S_S_S_S_S_S_S_S_E7num_N_v], %r270;
$L__BB1_105:
	bar.sync 	0;
	mul.wide.s32 	%rd266, %r48, 8;
	add.s64 	%rd267, %rd4, %rd266;
	ld.global.u32 	%r271, [%rd267];
	add.s32 	%r423, %r271, %r5;
	ld.global.u32 	%r272, [%rd267+4];
	add.s32 	%r50, %r272, %r271;
	setp.ge.s32 	%p88, %r423, %r50;
	@%p88 bra 	$L__BB1_110;
	ld.shared.u32 	%r51, [_ZZ11CUDA_MBE_82PiS_S_P4NodeS_S_S_S_S_S_S_S_S_S_S_S_E3lvl];
$L__BB1_107:
	mul.wide.s32 	%rd268, %r423, 4;
	add.s64 	%rd269, %rd1, %rd268;
	ld.global.u32 	%r273, [%rd269];
	mul.wide.s32 	%rd270, %r273, 4;
	add.s64 	%rd271, %rd9, %rd270;
	ld.global.u32 	%r274, [%rd271];
	setp.le.s32 	%p89, %r274, %r51;
	@%p89 bra 	$L__BB1_109;
	atom.shared.add.u32 	%r275, [_ZZ11CUDA_MBE_82PiS_S_P4NodeS_S_S_S_S_S_S_S_S_S_S_S_E7num_N_v], 1;
$L__BB1_109:
	add.s32 	%r423, %r423, %r3;
	setp.lt.s32 	%p90, %r423, %r50;
	@%p90 bra 	$L__BB1_107;
$L__BB1_110:
	bar.sync 	0;
	@%p84 bra 	$L__BB1_115;
	ld.shared.u32 	%r54, [_ZZ11CUDA_MBE_82PiS_S_P4NodeS_S_S_S_S_S_S_S_S_S_S_S_E7num_N_v];
	ld.shared.u32 	%r276, [_ZZ11CUDA_MBE_82PiS_S_P4NodeS_S_S_S_S_S_S_S_S_S_S_S_E9num_L_nxt];
	setp.ne.s32 	%p92, %r54, %r276;
	@%p92 bra 	$L__BB1_113;
	ld.shared.u64 	%rd275, [_ZZ11CUDA_MBE_82PiS_S_P4NodeS_S_S_S_S_S_S_S_S_S_S_S_E8R_lp_nxt];
	ld.u32 	%r281, [%rd275];
	add.s32 	%r282, %r281, 1;
	st.u32 	[%rd275], %r282;
	mul.wide.s32 	%rd276, %r281, 4;
	add.s64 	%rd277, %rd14, %rd276;
	st.global.u32 	[%rd277], %r48;
	bra.uni 	$L__BB1_115;
$L__BB1_113:
	setp.lt.s32 	%p93, %r54, 1;
	@%p93 bra 	$L__BB1_115;
	ld.shared.u64 	%rd272, [_ZZ11CUDA_MBE_82PiS_S_P4NodeS_S_S_S_S_S_S_S_S_S_S_S_E8P_lp_nxt];
	ld.u32 	%r277, [%rd272];
	mul.wide.s32 	%rd273, %r277, 4;
	add.s64 	%rd274, %rd15, %rd273;
	ld.global.u32 	%r278, [%rd274];
	ld.global.u32 	%r279, [%rd20];
	add.s32 	%r280, %r277, 1;
	st.u32 	[%rd272], %r280;
	st.global.u32 	[%rd274], %r279;
	st.global.u32 	[%rd20], %r278;
$L__BB1_115:
	bar.sync 	0;
	add.s32 	%r422, %r422, 1;
	ld.shared.u64 	%rd278, [_ZZ11CUDA_MBE_82PiS_S_P4NodeS_S_S_S_S_S_S_S_S_S_S_S_E8P_lp_cur];
	ld.u32 	%r283, [%rd278];
	setp.lt.s32 	%p94, %r422, %r283;
	@%p94 bra 	$L__BB1_103;
$L__BB1_116:
	setp.ne.s32 	%p95, %r5, 0;
	@%p95 bra 	$L__BB1_119;
	// begin inline asm
	mov.u64 	%rd279, %clock64;
	// end inline asm
	ld.shared.u64 	%rd281, [_ZZ11CUDA_MBE_82PiS_S_P4NodeS_S_S_S_S_S_S_S_S_S_S_S_E4clk_];
	sub.s64 	%rd282, %rd279, %rd281;
	ld.shared.u64 	%rd283, [_ZZ11CUDA_MBE_82PiS_S_P4NodeS_S_S_S_S_S_S_S_S_S_S_S_E3clk+40];
	add.s64 	%rd284, %rd282, %rd283;
	st.shared.u64 	[_ZZ11CUDA_MBE_82PiS_S_P4NodeS_S_S_S_S_S_S_S_S_S_S_S_E3clk+40], %rd284;
	// begin inline asm
	mov.u64 	%rd280, %clock64;
	// end inline asm
	st.shared.u64 	[_ZZ11CUDA_MBE_82PiS_S_P4NodeS_S_S_S_S_S_S_S_S_S_S_S_E4clk_], %rd280;
	add.s32 	%r435, %r435, 1;
	add.u64 	%rd285, %SP, 0;
	add.u64 	%rd286, %SPL, 0;
	st.local.v2.u32 	[%rd286], {%r9, %r10};
	st.local.u32 	[%rd286+8], %r435;
	mov.u64 	%rd287, $str$5;
	cvta.global.u64 	%rd288, %rd287;
	{ // callseq 15, 0
	.param .b64 param0;
	st.param.b64 	[param0], %rd288;
	.param .b64 param1;
	st.param.b64 	[param1], %rd285;
	.param .b32 retval0;
	call.uni (retval0), 
	vprintf, 
	(
	param0, 
	param1
	);
	ld.param.b32 	%r284, [retval0];
	} // callseq 15
	ld.shared.u64 	%rd289, [_ZZ11CUDA_MBE_82PiS_S_P4NodeS_S_S_S_S_S_S_S_S_S_S_S_E8P_lp_nxt];
	ld.u32 	%r286, [%rd289];
	setp.eq.s32 	%p96, %r286, 0;
	@%p96 bra 	$L__BB1_119;
	ld.shared.u32 	%r287, [_ZZ11CUDA_MBE_82PiS_S_P4NodeS_S_S_S_S_S_S_S_S_S_S_S_E3lvl];
	add.s32 	%r288, %r287, 1;
	st.shared.u32 	[_ZZ11CUDA_MBE_82PiS_S_P4NodeS_S_S_S_S_S_S_S_S_S_S_S_E3lvl], %r288;
	mov.b16 	%rs10, 1;
	st.shared.u8 	[_ZZ11CUDA_MBE_82PiS_S_P4NodeS_S_S_S_S_S_S_S_S_S_S_S_E12is_recursive], %rs10;
$L__BB1_119:
	setp.ne.s32 	%p97, %r5, 0;
	bar.sync 	0;
	@%p97 bra 	$L__BB1_121;
	// begin inline asm
	mov.u64 	%rd290, %clock64;
	// end inline asm
	ld.shared.u64 	%rd292, [_ZZ11CUDA_MBE_82PiS_S_P4NodeS_S_S_S_S_S_S_S_S_S_S_S_E4clk_];
	sub.s64 	%rd293, %rd290, %rd292;
	ld.shared.u64 	%rd294, [_ZZ11CUDA_MBE_82PiS_S_P4NodeS_S_S_S_S_S_S_S_S_S_S_S_E3clk+48];
	add.s64 	%rd295, %rd293, %rd294;
	st.shared.u64 	[_ZZ11CUDA_MBE_82PiS_S_P4NodeS_S_S_S_S_S_S_S_S_S_S_S_E3clk+48], %rd295;
	// begin inline asm
	mov.u64 	%rd291, %clock64;
	// end inline asm
	st.shared.u64 	[_ZZ11CUDA_MBE_82PiS_S_P4NodeS_S_S_S_S_S_S_S_S_S_S_S_E4clk_], %rd291;
$L__BB1_121:
	ld.shared.u8 	%rs11, [_ZZ11CUDA_MBE_82PiS_S_P4NodeS_S_S_S_S_S_S_S_S_S_S_S_E12is_recursive];
	setp.ne.s16 	%p98, %rs11, 0;
	@%p98 bra 	$L__BB1_166;
$L__BB1_122:
	setp.ne.s32 	%p99, %r5, 0;
	@%p99 bra 	$L__BB1_38;
	ld.shared.u64 	%rd296, [_ZZ11CUDA_MBE_82PiS_S_P4NodeS_S_S_S_S_S_S_S_S_S_S_S_E8Q_lp_cur];
	ld.u32 	%r289, [%rd296];
	mul.wide.s32 	%rd297, %r289, 4;
	add.s64 	%rd298, %rd17, %rd297;
	mov.b32 	%r290, 1073741824;
	st.global.u32 	[%rd298], %r290;
	ld.shared.u64 	%rd299, [_ZZ11CUDA_MBE_82PiS_S_P4NodeS_S_S_S_S_S_S_S_S_S_S_S_E5x_cur];
	ld.u32 	%r291, [%rd299];
	ld.u32 	%r292, [%rd296];
	add.s32 	%r293, %r292, 1;
	st.u32 	[%rd296], %r293;
	mul.wide.s32 	%rd300, %r292, 4;
	add.s64 	%rd301, %rd16, %rd300;
	st.global.u32 	[%rd301], %r291;
	bra.uni 	$L__BB1_38;
$L__BB1_124:
	setp.ne.s32 	%p24, %r5, 0;
	add.s64 	%rd112, %rd16, %rd110;
	ld.global.u32 	%r70, [%rd112];
	@%p24 bra 	$L__BB1_126;
	mov.b32 	%r160, 0;
	st.shared.u32 	[_ZZ11CUDA_MBE_82PiS_S_P4NodeS_S_S_S_S_S_S_S_S_S_S_S_E7num_N_v], %r160;
$L__BB1_126:
	bar.sync 	0;
	mul.wide.s32 	%rd113, %r70, 8;
	add.s64 	%rd114, %rd4, %rd113;
	ld.global.u32 	%r161, [%rd114];
	add.s32 	%r430, %r161, %r5;
	ld.global.u32 	%r162, [%rd114+4];
	add.s32 	%r72, %r162, %r161;
	setp.ge.s32 	%p25, %r430, %r72;
	@%p25 bra 	$L__BB1_131;
	ld.shared.u32 	%r73, [_ZZ11CUDA_MBE_82PiS_S_P4NodeS_S_S_S_S_S_S_S_S_S_S_S_E3lvl];
$L__BB1_128:
	mul.wide.s32 	%rd115, %r430, 4;
	add.s64 	%rd116, %rd1, %rd115;
	ld.global.u32 	%r163, [%rd116];
	mul.wide.s32 	%rd117, %r163, 4;
	add.s64 	%rd118, %rd9, %rd117;
	ld.global.u32 	%r164, [%rd118];
	setp.le.s32 	%p26, %r164, %r73;
	@%p26 bra 	$L__BB1_130;
	atom.shared.add.u32 	%r165, [_ZZ11CUDA_MBE_82PiS_S_P4NodeS_S_S_S_S_S_S_S_S_S_S_S_E7num_N_v], 1;
$L__BB1_130:
	add.s32 	%r430, %r430, %r3;
	setp.lt.s32 	%p27, %r430, %r72;
	@%p27 bra 	$L__BB1_128;
$L__BB1_131:
	bar.sync 	0;
	@%p24 bra 	$L__BB1_133;
	mov.b32 	%r166, 1073741824;
	st.global.u32 	[%rd22], %r166;
$L__BB1_133:
	ld.shared.u32 	%r76, [_ZZ11CUDA_MBE_82PiS_S_P4NodeS_S_S_S_S_S_S_S_S_S_S_S_E7num_N_v];
	ld.shared.u32 	%r167, [_ZZ11CUDA_MBE_82PiS_S_P4NodeS_S_S_S_S_S_S_S_S_S_S_S_E9num_L_nxt];
	setp.ne.s32 	%p29, %r76, %r167;
	@%p29 bra 	$L__BB1_135;
	mov.b16 	%rs3, 0;
	st.shared.u8 	[_ZZ11CUDA_MBE_82PiS_S_P4NodeS_S_S_S_S_S_S_S_S_S_S_S_E10is_maximal], %rs3;
	bra.uni 	$L__BB1_139;
$L__BB1_135:
	or.b32  	%r168, %r76, %r5;
	setp.ne.s32 	%p30, %r168, 0;
	@%p30 bra 	$L__BB1_137;
	ld.shared.u32 	%r169, [_ZZ11CUDA_MBE_82PiS_S_P4NodeS_S_S_S_S_S_S_S_S_S_S_S_E3lvl];
	st.global.u32 	[%rd22], %r169;
$L__BB1_137:
	bar.sync 	0;
$L__BB1_138:
	add.s32 	%r429, %r429, 1;
	ld.shared.u64 	%rd119, [_ZZ11CUDA_MBE_82PiS_S_P4NodeS_S_S_S_S_S_S_S_S_S_S_S_E8Q_lp_cur];
	ld.u32 	%r170, [%rd119];
	setp.lt.s32 	%p31, %r429, %r170;
	@%p31 bra 	$L__BB1_36;
$L__BB1_139:
	setp.ne.s32 	%p32, %r5, 0;
	@%p32 bra 	$L__BB1_141;
	// begin inline asm
	mov.u64 	%rd120, %clock64;
	// end inline asm
	ld.shared.u64 	%rd122, [_ZZ11CUDA_MBE_82PiS_S_P4NodeS_S_S_S_S_S_S_S_S_S_S_S_E4clk_];
	sub.s64 	%rd123, %rd120, %rd122;
	ld.shared.u64 	%rd124, [_ZZ11CUDA_MBE_82PiS_S_P4NodeS_S_S_S_S_S_S_S_S_S_S_S_E3clk+32];
	add.s64 	%rd125, %rd123, %rd124;
	st.shared.u64 	[_ZZ11CUDA_MBE_82PiS_S_P4NodeS_S_S_S_S_S_S_S_S_S_S_S_E3clk+32], %rd125;
	// begin inline asm
	mov.u64 	%rd121, %clock64;
	// end inline asm
	st.shared.u64 	[_ZZ11CUDA_MBE_82PiS_S_P4NodeS_S_S_S_S_S_S_S_S_S_S_S_E4clk_], %rd121;
$L__BB1_141:
	bar.sync 	0;
	ld.shared.u8 	%rs4, [_ZZ11CUDA_MBE_82PiS_S_P4NodeS_S_S_S_S_S_S_S_S_S_S_S_E10is_maximal];
	setp.ne.s16 	%p33, %rs4, 1;
	@%p33 bra 	$L__BB1_163;
	ld.shared.u64 	%rd126, [_ZZ11CUDA_MBE_82PiS_S_P4NodeS_S_S_S_S_S_S_S_S_S_S_S_E8P_lp_cur];
	ld.u32 	%r171, [%rd126];
	setp.lt.s32 	%p34, %r171, 1;
	@%p34 bra 	$L__BB1_157;
	mov.b32 	%r431, 0;
$L__BB1_144:
	setp.ne.s32 	%p35, %r5, 0;
	mul.wide.u32 	%rd127, %r431, 4;
	add.s64 	%rd23, %rd15, %rd127;
	ld.global.u32 	%r79, [%rd23];
	@%p35 bra 	$L__BB1_146;
	mov.b32 	%r173, 0;
	st.shared.u32 	[_ZZ11CUDA_MBE_82PiS_S_P4NodeS_S_S_S_S_S_S_S_S_S_S_S_E7num_N_v], %r173;
$L__BB1_146:
	bar.sync 	0;
	mul.wide.s32 	%rd128, %r79, 8;
	add.s64 	%rd129, %rd4, %rd128;
	ld.global.u32 	%r174, [%rd129];
	add.s32 	%r432, %r174, %r5;
	ld.global.u32 	%r175, [%rd129+4];
	add.s32 	%r81, %r175, %r174;
	setp.ge.s32 	%p36, %r432, %r81;
	@%p36 bra 	$L__BB1_151;
	ld.shared.u32 	%r82, [_ZZ11CUDA_MBE_82PiS_S_P4NodeS_S_S_S_S_S_S_S_S_S_S_S_E3lvl];
$L__BB1_148:
	mul.wide.s32 	%rd130, %r432, 4;
	add.s64 	%rd131, %rd1, %rd130;
	ld.global.u32 	%r176, [%rd131];
	mul.wide.s32 	%rd132, %r176, 4;
	add.s64 	%rd133, %rd9, %rd132;
	ld.global.u32 	%r177, [%rd133];
	setp.le.s32 	%p37, %r177, %r82;
	@%p37 bra 	$L__BB1_150;
	atom.shared.add.u32 	%r178, [_ZZ11CUDA_MBE_82PiS_S_P4NodeS_S_S_S_S_S_S_S_S_S_S_S_E7num_N_v], 1;
$L__BB1_150:
	add.s32 	%r432, %r432, %r3;
	setp.lt.s32 	%p38, %r432, %r81;
	@%p38 bra 	$L__BB1_148;
$L__BB1_151:
	bar.sync 	0;
	@%p35 bra 	$L__BB1_156;
	ld.shared.u32 	%r85, [_ZZ11CUDA_MBE_82PiS_S_P4NodeS_S_S_S_S_S_S_S_S_S_S_S_E7num_N_v];
	ld.shared.u32 	%r179, [_ZZ11CUDA_MBE_82PiS_S_P4NodeS_S_S_S_S_S_S_S_S_S_S_S_E9num_L_nxt];
	setp.ne.s32 	%p40, %r85, %r179;
	@%p40 bra 	$L__BB1_154;
	ld.shared.u64 	%rd137, [_ZZ11CUDA_MBE_82PiS_S_P4NodeS_S_S_S_S_S_S_S_S_S_S_S_E8R_lp_nxt];
	ld.u32 	%r184, [%rd137];
	add.s32 	%r185, %r184, 1;
	st.u32 	[%rd137], %r185;
	mul.wide.s32 	%rd138, %r184, 4;
	add.s64 	%rd139, %rd14, %rd138;
	st.global.u32 	[%rd139], %r79;
	bra.uni 	$L__BB1_156;
$L__BB1_154:
	setp.lt.s32 	%p41, %r85, 1;
	@%p41 bra 	$L__BB1_156;
	ld.shared.u64 	%rd134, [_ZZ11CUDA_MBE_82PiS_S_P4NodeS_S_S_S_S_S_S_S_S_S_S_S_E8P_lp_nxt];
	ld.u32 	%r180, [%rd134];
	mul.wide.s32 	%rd135, %r180, 4;
	add.s64 	%rd136, %rd15, %rd135;
	ld.global.u32 	%r181, [%rd136];
	ld.global.u32 	%r182, [%rd23];
	add.s32 	%r183, %r180, 1;
	st.u32 	[%rd134], %r183;
	st.global.u32 	[%rd136], %r182;
	st.global.u32 	[%rd23], %r181;
$L__BB1_156:
	bar.sync 	0;
	add.s32 	%r431, %r431, 1;
	ld.shared.u64 	%rd140, [_ZZ11CUDA_MBE_82PiS_S_P4NodeS_S_S_S_S_S_S_S_S_S_S_S_E8P_lp_cur];
	ld.u32 	%r186, [%rd140];
	setp.lt.s32 	%p42, %r431, %r186;
	@%p42 bra 	$L__BB1_144;
$L__BB1_157:
	setp.ne.s32 	%p43, %r5, 0;
	@%p43 bra 	$L__BB1_160;
	// begin inline asm
	mov.u64 	%rd141, %clock64;
	// end inline asm
	ld.shared.u64 	%rd143, [_ZZ11CUDA_MBE_82PiS_S_P4NodeS_S_S_S_S_S_S_S_S_S_S_S_E4clk_];
	sub.s64 	%rd144, %rd141, %rd143;
	ld.shared.u64 	%rd145, [_ZZ11CUDA_MBE_82PiS_S_P4NodeS_S_S_S_S_S_S_S_S_S_S_S_E3clk+40];
	add.s64 	%rd146, %rd144, %rd145;
	st.shared.u64 	[_ZZ11CUDA_MBE_82PiS_S_P4NodeS_S_S_S_S_S_S_S_S_S_S_S_E3clk+40], %rd146;
	// begin inline asm
	mov.u64 	%rd142, %clock64;
	// end inline asm
	st.shared.u64 	[_ZZ11CUDA_MBE_82PiS_S_P4NodeS_S_S_S_S_S_S_S_S_S_S_S_E4clk_], %rd142;
	add.s32 	%r435, %r435, 1;
	add.u64 	%rd147, %SP, 0;
	add.u64 	%rd148, %SPL, 0;
	st.local.v2.u32 	[%rd148], {%r9, %r10};
	st.local.u32 	[%rd148+8], %r435;
	mov.u64 	%rd149, $str$5;
	cvta.global.u64 	%rd150, %rd149;
	{ // callseq 14, 0
	.param .b64 param0;
	st.param.b64 	[param0], %rd150;
	.param .b64 param1;
	st.param.b64 	[param1], %rd147;
	.param .b32 retval0;
	call.uni (retval0), 
	vprintf, 
	(
	param0, 
	param1
	);
	ld.param.b32 	%r187, [retval0];
	} // callseq 14
	ld.shared.u64 	%rd151, [_ZZ11CUDA_MBE_82PiS_S_P4NodeS_S_S_S_S_S_S_S_S_S_S_S_E8P_lp_nxt];
	ld.u32 	%r189, [%rd151];
	setp.eq.s32 	%p44, %r189, 0;
	@%p44 bra 	$L__BB1_160;
	ld.shared.u32 	%r190, [_ZZ11CUDA_MBE_82PiS_S_P4NodeS_S_S_S_S_S_S_S_S_S_S_S_E3lvl];
	add.s32 	%r191, %r190, 1;
	st.shared.u32 	[_ZZ11CUDA_MBE_82PiS_S_P4NodeS_S_S_S_S_S_S_S_S_S_S_S_E3lvl], %r191;
	mov.b16 	%rs5, 1;
	st.shared.u8 	[_ZZ11CUDA_MBE_82PiS_S_P4NodeS_S_S_S_S_S_S_S_S_S_S_S_E12is_recursive], %rs5;
$L__BB1_160:
	setp.ne.s32 	%p45, %r5, 0;
	bar.sync 	0;
	@%p45 bra 	$L__BB1_162;
	// begin inline asm
	mov.u64 	%rd152, %clock64;
	// end inline asm
	ld.shared.u64 	%rd154, [_ZZ11CUDA_MBE_82PiS_S_P4NodeS_S_S_S_S_S_S_S_S_S_S_S_E4clk_];
	sub.s64 	%rd155, %rd152, %rd154;
	ld.shared.u64 	%rd156, [_ZZ11CUDA_MBE_82PiS_S_P4NodeS_S_S_S_S_S_S_S_S_S_S_S_E3clk+48];
	add.s64 	%rd157, %rd155, %rd156;
	st.shared.u64 	[_ZZ11CUDA_MBE_82PiS_S_P4NodeS_S_S_S_S_S_S_S_S_S_S_S_E3clk+48], %rd157;
	// begin inline asm
	mov.u64 	%rd153, %clock64;
	// end inline asm
	st.shared.u64 	[_ZZ11CUDA_MBE_82PiS_S_P4NodeS_S_S_S_S_S_S_S_S_S_S_S_E4clk_], %rd153;
$L__BB1_162:
	ld.shared.u8 	%rs6, [_ZZ11CUDA_MBE_82PiS_S_P4NodeS_S_S_S_S_S_S_S_S_S_S_S_E12is_recursive];
	setp.ne.s16 	%p46, %rs6, 0;
	@%p46 bra 	$L__BB1_166;
$L__BB1_163:
	setp.ne.s32 	%p47, %r5, 0;
	@%p47 bra 	$L__BB1_165;
	ld.shared.u64 	%rd158, [_ZZ11CUDA_MBE_82PiS_S_P4NodeS_S_S_S_S_S_S_S_S_S_S_S_E8Q_lp_cur];
	ld.u32 	%r192, [%rd158];
	mul.wide.s32 	%rd159, %r192, 4;
	add.s64 	%rd160, %rd17, %rd159;
	mov.b32 	%r193, 1073741824;
	st.global.u32 	[%rd160], %r193;
	ld.shared.u64 	%rd161, [_ZZ11CUDA_MBE_82PiS_S_P4NodeS_S_S_S_S_S_S_S_S_S_S_S_E5x_cur];
	ld.u32 	%r194, [%rd161];
	ld.u32 	%r195, [%rd158];
	add.s32 	%r196, %r195, 1;
	st.u32 	[%rd158], %r196;
	mul.wide.s32 	%rd162, %r195, 4;
	add.s64 	%rd163, %rd16, %rd162;
	st.global.u32 	[%rd163], %r194;
$L__BB1_165:
	ld.shared.u64 	%rd164, [_ZZ11CUDA_MBE_82PiS_S_P4NodeS_S_S_S_S_S_S_S_S_S_S_S_E8P_lp_cur];
	ld.u32 	%r197, [%rd164];
	setp.ne.s32 	%p48, %r197, 0;
	@%p48 bra 	$L__BB1_18;
$L__BB1_166:
	setp.ne.s32 	%p100, %r5, 0;
	bar.sync 	0;
	ld.shared.u8 	%rs12, [_ZZ11CUDA_MBE_82PiS_S_P4NodeS_S_S_S_S_S_S_S_S_S_S_S_E12is_recursive];
	setp.ne.s16 	%p101, %rs12, 0;
	or.pred  	%p102, %p100, %p101;
	@%p102 bra 	$L__BB1_169;
	ld.shared.u32 	%r91, [_ZZ11CUDA_MBE_82PiS_S_P4NodeS_S_S_S_S_S_S_S_S_S_S_S_E3lvl];
	add.s32 	%r294, %r91, -1;
	st.shared.u32 	[_ZZ11CUDA_MBE_82PiS_S_P4NodeS_S_S_S_S_S_S_S_S_S_S_S_E3lvl], %r294;
	setp.eq.s32 	%p103, %r91, 0;
	@%p103 bra 	$L__BB1_169;
	ld.param.u64 	%rd356, [_Z11CUDA_MBE_82PiS_S_P4NodeS_S_S_S_S_S_S_S_S_S_S_S__param_15];
	ld.param.u64 	%rd351, [_Z11CUDA_MBE_82PiS_S_P4NodeS_S_S_S_S_S_S_S_S_S_S_S__param_11];
	cvt.s64.s32 	%rd302, %r91;
	cvt.u64.u32 	%rd303, %r101;
	add.s64 	%rd304, %rd303, %rd302;
	cvta.to.global.u64 	%rd305, %rd356;
	shl.b64 	%rd306, %rd304, 2;
	add.s64 	%rd307, %rd305, %rd306;
	ld.global.u32 	%r296, [%rd307+-4];
	mul.wide.s32 	%rd308, %r296, 4;
	add.s64 	%rd309, %rd17, %rd308;
	mov.b32 	%r297, 1073741824;
	st.global.u32 	[%rd309], %r297;
	cvta.to.global.u64 	%rd310, %rd351;
	add.s64 	%rd311, %rd310, %rd306;
	ld.global.u32 	%r298, [%rd311+-4];
	ld.global.u32 	%r299, [%rd307+-4];
	add.s32 	%r300, %r299, 1;
	st.global.u32 	[%rd307+-4], %r300;
	mul.wide.s32 	%rd312, %r299, 4;
	add.s64 	%rd313, %rd16, %rd312;
	st.global.u32 	[%rd313], %r298;
$L__BB1_169:
	bar.sync 	0;
	ld.shared.u32 	%r410, [_ZZ11CUDA_MBE_82PiS_S_P4NodeS_S_S_S_S_S_S_S_S_S_S_S_E3lvl];
	setp.gt.s32 	%p104, %r410, -1;
	@%p104 bra 	$L__BB1_14;
$L__BB1_170:
	setp.ne.s64 	%p105, %rd12, 0;
	@%p105 bra 	$L__BB1_172;
	// begin inline asm
	trap;
	// end inline asm
$L__BB1_172:
	setp.ne.s32 	%p106, %r6, 0;
	barrier.sync 	0;
	@%p106 bra 	$L__BB1_175;
	mov.u32 	%r303, %nctaid.x;
	mov.u32 	%r304, %nctaid.y;
	mul.lo.s32 	%r305, %r303, %r304;
	mov.u32 	%r306, %nctaid.z;
	mul.lo.s32 	%r307, %r305, %r306;
	mov.u32 	%r308, %ctaid.y;
	add.s32 	%r309, %r1, %r308;
	mov.u32 	%r310, %ctaid.z;
	neg.s32 	%r311, %r310;
	setp.eq.s32 	%p107, %r309, %r311;
	sub.s32 	%r312, -2147483647, %r307;
	selp.b32 	%r302, %r312, 1, %p107;
	// begin inline asm
	atom.add.release.gpu.u32 %r301,[%rd13],%r302;
	// end inline asm
$L__BB1_174:
	// begin inline asm
	ld.acquire.gpu.u32 %r313,[%rd13];
	// end inline asm
	xor.b32  	%r314, %r313, %r301;
	setp.gt.s32 	%p108, %r314, -1;
	@%p108 bra 	$L__BB1_174;
$L__BB1_175:
	setp.ne.s32 	%p109, %r5, 0;
	barrier.sync 	0;
	@%p109 bra 	$L__BB1_177;
	atom.global.add.u32 	%r315, [total_bic], %r435;
	ld.shared.u64 	%rd316, [_ZZ11CUDA_MBE_82PiS_S_P4NodeS_S_S_S_S_S_S_S_S_S_S_S_E3clk];
	shr.s64 	%rd317, %rd316, 21;
	st.shared.u64 	[_ZZ11CUDA_MBE_82PiS_S_P4NodeS_S_S_S_S_S_S_S_S_S_S_S_E3clk], %rd317;
	cvt.u32.u64 	%r316, %rd317;
	atom.global.add.u32 	%r317, [g_clk], %r316;
	ld.shared.u64 	%rd318, [_ZZ11CUDA_MBE_82PiS_S_P4NodeS_S_S_S_S_S_S_S_S_S_S_S_E3clk+8];
	shr.s64 	%rd319, %rd318, 21;
	st.shared.u64 	[_ZZ11CUDA_MBE_82PiS_S_P4NodeS_S_S_S_S_S_S_S_S_S_S_S_E3clk+8], %rd319;
	cvt.u32.u64 	%r318, %rd319;
	atom.global.add.u32 	%r319, [g_clk+4], %r318;
	ld.shared.u64 	%rd320, [_ZZ11CUDA_MBE_82PiS_S_P4NodeS_S_S_S_S_S_S_S_S_S_S_S_E3clk+16];
	shr.s64 	%rd321, %rd320, 21;
	st.shared.u64 	[_ZZ11CUDA_MBE_82PiS_S_P4NodeS_S_S_S_S_S_S_S_S_S_S_S_E3clk+16], %rd321;
	cvt.u32.u64 	%r320, %rd321;
	atom.global.add.u32 	%r321, [g_clk+8], %r320;
	ld.shared.u64 	%rd322, [_ZZ11CUDA_MBE_82PiS_S_P4NodeS_S_S_S_S_S_S_S_S_S_S_S_E3clk+24];
	shr.s64 	%rd323, %rd322, 21;
	st.shared.u64 	[_ZZ11CUDA_MBE_82PiS_S_P4NodeS_S_S_S_S_S_S_S_S_S_S_S_E3clk+24], %rd323;
	cvt.u32.u64 	%r322, %rd323;
	atom.global.add.u32 	%r323, [g_clk+12], %r322;
	ld.shared.u64 	%rd324, [_ZZ11CUDA_MBE_82PiS_S_P4NodeS_S_S_S_S_S_S_S_S_S_S_S_E3clk+32];
	shr.s64 	%rd325, %rd324, 21;
	st.shared.u64 	[_ZZ11CUDA_MBE_82PiS_S_P4NodeS_S_S_S_S_S_S_S_S_S_S_S_E3clk+32], %rd325;
	cvt.u32.u64 	%r324, %rd325;
	atom.global.add.u32 	%r325, [g_clk+16], %r324;
	ld.shared.u64 	%rd326, [_ZZ11CUDA_MBE_82PiS_S_P4NodeS_S_S_S_S_S_S_S_S_S_S_S_E3clk+40];
	shr.s64 	%rd327, %rd326, 21;
	st.shared.u64 	[_ZZ11CUDA_MBE_82PiS_S_P4NodeS_S_S_S_S_S_S_S_S_S_S_S_E3clk+40], %rd327;
	cvt.u32.u64 	%r326, %rd327;
	atom.global.add.u32 	%r327, [g_clk+20], %r326;
	ld.shared.u64 	%rd328, [_ZZ11CUDA_MBE_82PiS_S_P4NodeS_S_S_S_S_S_S_S_S_S_S_S_E3clk+48];
	shr.s64 	%rd329, %rd328, 21;
	st.shared.u64 	[_ZZ11CUDA_MBE_82PiS_S_P4NodeS_S_S_S_S_S_S_S_S_S_S_S_E3clk+48], %rd329;
	cvt.u32.u64 	%r328, %rd329;
	atom.global.add.u32 	%r329, [g_clk+24], %r328;
	ld.shared.u64 	%rd330, [_ZZ11CUDA_MBE_82PiS_S_P4NodeS_S_S_S_S_S_S_S_S_S_S_S_E3clk+56];
	shr.s64 	%rd331, %rd330, 21;
	st.shared.u64 	[_ZZ11CUDA_MBE_82PiS_S_P4NodeS_S_S_S_S_S_S_S_S_S_S_S_E3clk+56], %rd331;
	cvt.u32.u64 	%r330, %rd331;
	atom.global.add.u32 	%r331, [g_clk+28], %r330;
	ld.shared.u64 	%rd332, [_ZZ11CUDA_MBE_82PiS_S_P4NodeS_S_S_S_S_S_S_S_S_S_S_S_E3clk+64];
	shr.s64 	%rd333, %rd332, 21;
	st.shared.u64 	[_ZZ11CUDA_MBE_82PiS_S_P4NodeS_S_S_S_S_S_S_S_S_S_S_S_E3clk+64], %rd333;
	cvt.u32.u64 	%r332, %rd333;
	atom.global.add.u32 	%r333, [g_clk+32], %r332;
	ld.shared.u64 	%rd334, [_ZZ11CUDA_MBE_82PiS_S_P4NodeS_S_S_S_S_S_S_S_S_S_S_S_E3clk+72];
	shr.s64 	%rd335, %rd334, 21;
	st.shared.u64 	[_ZZ11CUDA_MBE_82PiS_S_P4NodeS_S_S_S_S_S_S_S_S_S_S_S_E3clk+72], %rd335;
	cvt.u32.u64 	%r334, %rd335;
	atom.global.add.u32 	%r335, [g_clk+36], %r334;
$L__BB1_177:
	setp.ne.s64 	%p110, %rd12, 0;
	@%p110 bra 	$L__BB1_179;
	// begin inline asm
	trap;
	// end inline asm
$L__BB1_179:
	setp.ne.s32 	%p111, %r6, 0;
	barrier.sync 	0;
	@%p111 bra 	$L__BB1_182;
	mov.u32 	%r338, %nctaid.x;
	mov.u32 	%r339, %nctaid.y;
	mul.lo.s32 	%r340, %r338, %r339;
	mov.u32 	%r341, %nctaid.z;
	mul.lo.s32 	%r342, %r340, %r341;
	mov.u32 	%r343, %ctaid.y;
	add.s32 	%r344, %r1, %r343;
	mov.u32 	%r345, %ctaid.z;
	neg.s32 	%r346, %r345;
	setp.eq.s32 	%p112, %r344, %r346;
	sub.s32 	%r347, -2147483647, %r342;
	selp.b32 	%r337, %r347, 1, %p112;
	// begin inline asm
	atom.add.release.gpu.u32 %r336,[%rd13],%r337;
	// end inline asm
$L__BB1_181:
	// begin inline asm
	ld.acquire.gpu.u32 %r348,[%rd13];
	// end inline asm
	xor.b32  	%r349, %r348, %r336;
	setp.gt.s32 	%p113, %r349, -1;
	@%p113 bra 	$L__BB1_181;
$L__BB1_182:
	mov.u32 	%r350, %ntid.x;
	mul.lo.s32 	%r351, %r1, %r350;
	mov.u32 	%r352, %tid.x;
	neg.s32 	%r353, %r352;
	setp.ne.s32 	%p114, %r351, %r353;
	barrier.sync 	0;
	@%p114 bra 	$L__BB1_184;
	mov.u32 	%r354, %nctaid.x;
	add.s32 	%r355, %r354, 9;
	mul.hi.u32 	%r356, %r355, -858993459;
	shr.u32 	%r357, %r356, 3;
	add.s32 	%r358, %r357, 1;
	ld.global.u32 	%r359, [total_bic];
	add.u64 	%rd338, %SP, 0;
	add.u64 	%rd339, %SPL, 0;
	st.local.v2.u32 	[%rd339], {%r358, %r359};
	mov.u64 	%rd340, $str$6;
	cvta.global.u64 	%rd341, %rd340;
	{ // callseq 16, 0
	.param .b64 param0;
	st.param.b64 	[param0], %rd341;
	.param .b64 param1;
	st.param.b64 	[param1], %rd338;
	.param .b32 retval0;
	call.uni (retval0), 
	vprintf, 
	(
	param0, 
	param1
	);
	ld.param.b32 	%r360, [retval0];
	} // callseq 16
	mov.u64 	%rd342, $str$7;
	cvta.global.u64 	%rd343, %rd342;
	{ // callseq 17, 0
	.param .b64 param0;
	st.param.b64 	[param0], %rd343;
	.param .b64 param1;
	st.param.b64 	[param1], 0;
	.param .b32 retval0;
	call.uni (retval0), 
	vprintf, 
	(
	param0, 
	param1
	);
	ld.param.b32 	%r362, [retval0];
	} // callseq 17
	ld.global.u32 	%r364, [g_clk];
	st.local.u32 	[%rd339], %r364;
	mov.u64 	%rd344, $str$8;
	cvta.global.u64 	%rd345, %rd344;
	{ // callseq 18, 0
	.param .b64 param0;
	st.param.b64 	[param0], %rd345;
	.param .b64 param1;
	st.param.b64 	[param1], %rd338;
	.param .b32 retval0;
	call.uni (retval0), 
	vprintf, 
	(
	param0, 
	param1
	);
	ld.param.b32 	%r365, [retval0];
	} // callseq 18
	ld.global.u32 	%r367, [g_clk+4];
	st.local.u32 	[%rd339], %r367;
	{ // callseq 19, 0
	.param .b64 param0;
	st.param.b64 	[param0], %rd345;
	.param .b64 param1;
	st.param.b64 	[param1], %rd338;
	.param .b32 retval0;
	call.uni (retval0), 
	vprintf, 
	(
	param0, 
	param1
	);
	ld.param.b32 	%r368, [retval0];
	} // callseq 19
	ld.global.u32 	%r370, [g_clk+8];
	st.local.u32 	[%rd339], %r370;
	{ // callseq 20, 0
	.param .b64 param0;
	st.param.b64 	[param0], %rd345;
	.param .b64 param1;
	st.param.b64 	[param1], %rd338;
	.param .b32 retval0;
	call.uni (retval0), 
	vprintf, 
	(
	param0, 
	param1
	);
	ld.param.b32 	%r371, [retval0];
	} // callseq 20
	ld.global.u32 	%r373, [g_clk+12];
	st.local.u32 	[%rd339], %r373;
	{ // callseq 21, 0
	.param .b64 param0;
	st.param.b64 	[param0], %rd345;
	.param .b64 param1;
	st.param.b64 	[param1], %rd338;
	.param .b32 retval0;
	call.uni (retval0), 
	vprintf, 
	(
	param0, 
	param1
	);
	ld.param.b32 	%r374, [retval0];
	} // callseq 21
	ld.global.u32 	%r376, [g_clk+16];
	st.local.u32 	[%rd339], %r376;
	{ // callseq 22, 0
	.param .b64 param0;
	st.param.b64 	[param0], %rd345;
	.param .b64 param1;
	st.param.b64 	[param1], %rd338;
	.param .b32 retval0;
	call.uni (retval0), 
	vprintf, 
	(
	param0, 
	param1
	);
	ld.param.b32 	%r377, [retval0];
	} // callseq 22
	ld.global.u32 	%r379, [g_clk+20];
	st.local.u32 	[%rd339], %r379;
	{ // callseq 23, 0
	.param .b64 param0;
	st.param.b64 	[param0], %rd345;
	.param .b64 param1;
	st.param.b64 	[param1], %rd338;
	.param .b32 retval0;
	call.uni (retval0), 
	vprintf, 
	(
	param0, 
	param1
	);
	ld.param.b32 	%r380, [retval0];
	} // callseq 23
	ld.global.u32 	%r382, [g_clk+24];
	st.local.u32 	[%rd339], %r382;
	{ // callseq 24, 0
	.param .b64 param0;
	st.param.b64 	[param0], %rd345;
	.param .b64 param1;
	st.param.b64 	[param1], %rd338;
	.param .b32 retval0;
	call.uni (retval0), 
	vprintf, 
	(
	param0, 
	param1
	);
	ld.param.b32 	%r383, [retval0];
	} // callseq 24
	ld.global.u32 	%r385, [g_clk+28];
	st.local.u32 	[%rd339], %r385;
	{ // callseq 25, 0
	.param .b64 param0;
	st.param.b64 	[param0], %rd345;
	.param .b64 param1;
	st.param.b64 	[param1], %rd338;
	.param .b32 retval0;
	call.uni (retval0), 
	vprintf, 
	(
	param0, 
	param1
	);
	ld.param.b32 	%r386, [retval0];
	} // callseq 25
	ld.global.u32 	%r388, [g_clk+32];
	st.local.u32 	[%rd339], %r388;
	{ // callseq 26, 0
	.param .b64 param0;
	st.param.b64 	[param0], %rd345;
	.param .b64 param1;
	st.param.b64 	[param1], %rd338;
	.param .b32 retval0;
	call.uni (retval0), 
	vprintf, 
	(
	param0, 
	param1
	);
	ld.param.b32 	%r389, [retval0];
	} // callseq 26
	ld.global.u32 	%r391, [g_clk+36];
	st.local.u32 	[%rd339], %r391;
	{ // callseq 27, 0
	.param .b64 param0;
	st.param.b64 	[param0], %rd345;
	.param .b64 param1;
	st.param.b64 	[param1], %rd338;
	.param .b32 retval0;
	call.uni (retval0), 
	vprintf, 
	(
	param0, 
	param1
	);
	ld.param.b32 	%r392, [retval0];
	} // callseq 27
	mov.u64 	%rd346, $str$4;
	cvta.global.u64 	%rd347, %rd346;
	{ // callseq 28, 0
	.param .b64 param0;
	st.param.b64 	[param0], %rd347;
	.param .b64 param1;
	st.param.b64 	[param1], 0;
	.param .b32 retval0;
	call.uni (retval0), 
	vprintf, 
	(
	param0, 
	param1
	);
	ld.param.b32 	%r394, [retval0];
	} // callseq 28
$L__BB1_184:
	setp.ne.s64 	%p115, %rd12, 0;
	@%p115 bra 	$L__BB1_186;
	// begin inline asm
	trap;
	// end inline asm
$L__BB1_186:
	setp.ne.s32 	%p116, %r6, 0;
	barrier.sync 	0;
	@%p116 bra 	$L__BB1_189;
	mov.u32 	%r398, %nctaid.x;
	mov.u32 	%r399, %nctaid.y;
	mul.lo.s32 	%r400, %r398, %r399;
	mov.u32 	%r401, %nctaid.z;
	mul.lo.s32 	%r402, %r400, %r401;
	mov.u32 	%r403, %ctaid.y;
	add.s32 	%r404, %r1, %r403;
	mov.u32 	%r405, %ctaid.z;
	neg.s32 	%r406, %r405;
	setp.eq.s32 	%p117, %r404, %r406;
	sub.s32 	%r407, -2147483647, %r402;
	selp.b32 	%r397, %r407, 1, %p117;
	// begin inline asm
	atom.add.release.gpu.u32 %r396,[%rd13],%r397;
	// end inline asm
$L__BB1_188:
	// begin inline asm
	ld.acquire.gpu.u32 %r408,[%rd13];
	// end inline asm
	xor.b32  	%r409, %r408, %r396;
	setp.gt.s32 	%p118, %r409, -1;
	@%p118 bra 	$L__BB1_188;
$L__BB1_189:
	barrier.sync 	0;
	ret;

}


// ===== COMPILED SASS (sm_100) =====

	.target	sm_100

	.elftype	@"ET_EXEC"


//--------------------- .note.nv.tkinfo           --------------------------
	.section	.note.nv.tkinfo,"",@"SHT_NOTE"
	.sectionflags	@"SHF_NOTE_NV_TKINFO"
	.tkinfo
        /*0018*/ 	.word	0x00000002
        /*0030*/ 	.string	""
        /*0030*/ 	.string	"ptxas"
        /*0030*/ 	.string	"Cuda compilation tools, release 13.0, V13.0.88"
        /*0030*/ 	.string	"Build cuda_13.0.r13.0/compiler.36424714_0"
        /*0030*/ 	.string	"-arch sm_100 -m 64 "



//--------------------- .note.nv.cuinfo           --------------------------
	.section	.note.nv.cuinfo,"",@"SHT_NOTE"
	.sectionflags	@"SHF_NOTE_NV_CUINFO"
        /*0018*/ 	.short	0x0002
        /*001a*/ 	.short	0x0064
        /*001c*/ 	.short	0x0082
	.zero		2


//--------------------- .nv.info                  --------------------------
	.section	.nv.info,"",@"SHT_CUDA_INFO"
	.align	4


	//----- nvinfo : EIATTR_REGCOUNT
	.align		4
        /*0000*/ 	.byte	0x04, 0x2f
        /*0002*/ 	.short	(.L_13 - .L_12)
	.align		4
.L_12:
        /*0004*/ 	.word	index@(_Z8CUDA_MBEPiS_S_P4NodeS_S_S_S_S_S_S_S_S_S_S_)
        /*0008*/ 	.word	0x00000020


	//----- nvinfo : EIATTR_FRAME_SIZE
	.align		4
.L_13:
        /*000c*/ 	.byte	0x04, 0x11
        /*000e*/ 	.short	(.L_15 - .L_14)
	.align		4
.L_14:
        /*0010*/ 	.word	index@(_Z8CUDA_MBEPiS_S_P4NodeS_S_S_S_S_S_S_S_S_S_S_)
        /*0014*/ 	.word	0x00000008


	//----- nvinfo : EIATTR_REGCOUNT
	.align		4
.L_15:
        /*0018*/ 	.byte	0x04, 0x2f
        /*001a*/ 	.short	(.L_17 - .L_16)
	.align		4
.L_16:
        /*001c*/ 	.word	index@(_Z11CUDA_MBE_82PiS_S_P4NodeS_S_S_S_S_S_S_S_S_S_S_S_)
        /*0020*/ 	.word	0x00000026


	//----- nvinfo : EIATTR_FRAME_SIZE
	.align		4
.L_17:
        /*0024*/ 	.byte	0x04, 0x11
        /*0026*/ 	.short	(.L_19 - .L_18)
	.align		4
.L_18:
        /*0028*/ 	.word	index@(_Z11CUDA_MBE_82PiS_S_P4NodeS_S_S_S_S_S_S_S_S_S_S_S_)
        /*002c*/ 	.word	0x00000010


	//----- nvinfo : EIATTR_MIN_STACK_SIZE
	.align		4
.L_19:
        /*0030*/ 	.byte	0x04, 0x12
        /*0032*/ 	.short	(.L_21 - .L_20)
	.align		4
.L_20:
        /*0034*/ 	.word	index@(_Z11CUDA_MBE_82PiS_S_P4NodeS_S_S_S_S_S_S_S_S_S_S_S_)
        /*0038*/ 	.word	0x00000010


	//----- nvinfo : EIATTR_MIN_STACK_SIZE
	.align		4
.L_21:
        /*003c*/ 	.byte	0x04, 0x12
        /*003e*/ 	.short	(.L_23 - .L_22)
	.align		4
.L_22:
        /*0040*/ 	.word	index@(_Z8CUDA_MBEPiS_S_P4NodeS_S_S_S_S_S_S_S_S_S_S_)
        /*0044*/ 	.word	0x00000008
.L_23:


//--------------------- .nv.compat                --------------------------
	.section	.nv.compat,"",@"SHT_CUDA_COMPAT_INFO"
	.align	4
        /*0000*/ 	.byte	0x02, 0x09, 0x00, 0x00, 0x02, 0x02, 0x01, 0x00, 0x02, 0x05, 0x05, 0x00, 0x03, 0x07, 0x01, 0x01
        /*0010*/ 	.byte	0x02, 0x03, 0x00, 0x00, 0x02, 0x06, 0x01, 0x00, 0x04, 0x0b, 0x08, 0x00, 0x09, 0x00, 0x00, 0x00
        /*0020*/ 	.byte	0x00, 0x00, 0x00, 0x00


//--------------------- .nv.info._Z11CUDA_MBE_82PiS_S_P4NodeS_S_S_S_S_S_S_S_S_S_S_S_ --------------------------
	.section	.nv.info._Z11CUDA_MBE_82PiS_S_P4NodeS_S_S_S_S_S_S_S_S_S_S_S_,"",@"SHT_CUDA_INFO"
	.sectionflags	@""
	.align	4


	//----- nvinfo : EIATTR_CUDA_API_VERSION
	.align		4
        /*0000*/ 	.byte	0x04, 0x37
        /*0002*/ 	.short	(.L_25 - .L_24)
.L_24:
        /*0004*/ 	.word	0x00000082


	//----- nvinfo : EIATTR_KPARAM_INFO
	.align		4
.L_25:
        /*0008*/ 	.byte	0x04, 0x17
        /*000a*/ 	.short	(.L_27 - .L_26)
.L_26:
        /*000c*/ 	.word	0x00000000
        /*0010*/ 	.short	0x000f
        /*0012*/ 	.short	0x0078
        /*0014*/ 	.byte	0x00, 0xf5, 0x21, 0x00


	//----- nvinfo : EIATTR_KPARAM_INFO
	.align		4
.L_27:
        /*0018*/ 	.byte	0x04, 0x17
        /*001a*/ 	.short	(.L_29 - .L_28)
.L_28:
        /*001c*/ 	.word	0x00000000
        /*0020*/ 	.short	0x000e
        /*0022*/ 	.short	0x0070
        /*0024*/ 	.byte	0x00, 0xf5, 0x21, 0x00


	//----- nvinfo : EIATTR_KPARAM_INFO
	.align		4
.L_29:
        /*0028*/ 	.byte	0x04, 0x17
        /*002a*/ 	.short	(.L_31 - .L_30)
.L_30:
        /*002c*/ 	.word	0x00000000
        /*0030*/ 	.short	0x000d
        /*0032*/ 	.short	0x0068
        /*0034*/ 	.byte	0x00, 0xf5, 0x21, 0x00


	//----- nvinfo : EIATTR_KPARAM_INFO
	.align		4
.L_31:
        /*0038*/ 	.byte	0x04, 0x17
        /*003a*/ 	.short	(.L_33 - .L_32)
.L_32:
        /*003c*/ 	.word	0x00000000
        /*0040*/ 	.short	0x000c
        /*0042*/ 	.short	0x0060
        /*0044*/ 	.byte	0x00, 0xf5, 0x21, 0x00


	//----- nvinfo : EIATTR_KPARAM_INFO
	.align		4
.L_33:
        /*0048*/ 	.byte	0x04, 0x17
        /*004a*/ 	.short	(.L_35 - .L_34)
.L_34:
        /*004c*/ 	.word	0x00000000
        /*0050*/ 	.short	0x000b
        /*0052*/ 	.short	0x0058
        /*0054*/ 	.byte	0x00, 0xf5, 0x21, 0x00


	//----- nvinfo : EIATTR_KPARAM_INFO
	.align		4
.L_35:
        /*0058*/ 	.byte	0x04, 0x17
        /*005a*/ 	.short	(.L_37 - .L_36)
.L_36:
        /*005c*/ 	.word	0x00000000
        /*0060*/ 	.short	0x000a
        /*0062*/ 	.short	0x0050
        /*0064*/ 	.byte	0x00, 0xf5, 0x21, 0x00


	//----- nvinfo : EIATTR_KPARAM_INFO
	.align		4
.L_37:
        /*0068*/ 	.byte	0x04, 0x17
        /*006a*/ 	.short	(.L_39 - .L_38)
.L_38:
        /*006c*/ 	.word	0x00000000
        /*0070*/ 	.short	0x0009
        /*0072*/ 	.short	0x0048
        /*0074*/ 	.byte	0x00, 0xf5, 0x21, 0x00


	//----- nvinfo : EIATTR_KPARAM_INFO
	.align		4
.L_39:
        /*0078*/ 	.byte	0x04, 0x17
        /*007a*/ 	.short	(.L_41 - .L_40)
.L_40:
        /*007c*/ 	.word	0x00000000
        /*0080*/ 	.short	0x0008
        /*0082*/ 	.short	0x0040
        /*0084*/ 	.byte	0x00, 0xf5, 0x21, 0x00


	//----- nvinfo : EIATTR_KPARAM_INFO
	.align		4
.L_41:
        /*0088*/ 	.byte	0x04, 0x17
        /*008a*/ 	.short	(.L_43 - .L_42)
.L_42:
        /*008c*/ 	.word	0x00000000
        /*0090*/ 	.short	0x0007
        /*0092*/ 	.short	0x0038
        /*0094*/ 	.byte	0x00, 0xf5, 0x21, 0x00


	//----- nvinfo : EIATTR_KPARAM_INFO
	.align		4
.L_43:
        /*0098*/ 	.byte	0x04, 0x17
        /*009a*/ 	.short	(.L_45 - .L_44)
.L_44:
        /*009c*/ 	.word	0x00000000
        /*00a0*/ 	.short	0x0006
        /*00a2*/ 	.short	0x0030
        /*00a4*/ 	.byte	0x00, 0xf5, 0x21, 0x00


	//----- nvinfo : EIATTR_KPARAM_INFO
	.align		4
.L_45:
        /*00a8*/ 	.byte	0x04, 0x17
        /*00aa*/ 	.short	(.L_47 - .L_46)
.L_46:
        /*00ac*/ 	.word	0x00000000
        /*00b0*/ 	.short	0x0005
        /*00b2*/ 	.short	0x0028
        /*00b4*/ 	.byte	0x00, 0xf5, 0x21, 0x00


	//----- nvinfo : EIATTR_KPARAM_INFO
	.align		4
.L_47:
        /*00b8*/ 	.byte	0x04, 0x17
        /*00ba*/ 	.short	(.L_49 - .L_48)
.L_48:
        /*00bc*/ 	.word	0x00000000
        /*00c0*/ 	.short	0x0004
        /*00c2*/ 	.short	0x0020
        /*00c4*/ 	.byte	0x00, 0xf5, 0x21, 0x00


	//----- nvinfo : EIATTR_KPARAM_INFO
	.align		4
.L_49:
        /*00c8*/ 	.byte	0x04, 0x17
        /*00ca*/ 	.short	(.L_51 - .L_50)
.L_50:
        /*00cc*/ 	.word	0x00000000
        /*00d0*/ 	.short	0x0003
        /*00d2*/ 	.short	0x0018
        /*00d4*/ 	.byte	0x00, 0xf5, 0x21, 0x00


	//----- nvinfo : EIATTR_KPARAM_INFO
	.align		4
.L_51:
        /*00d8*/ 	.byte	0x04, 0x17
        /*00da*/ 	.short	(.L_53 - .L_52)
.L_52:
        /*00dc*/ 	.word	0x00000000
        /*00e0*/ 	.short	0x0002
        /*00e2*/ 	.short	0x0010
        /*00e4*/ 	.byte	0x00, 0xf5, 0x21, 0x00


	//----- nvinfo : EIATTR_KPARAM_INFO
	.align		4
.L_53:
        /*00e8*/ 	.byte	0x04, 0x17
        /*00ea*/ 	.short	(.L_55 - .L_54)
.L_54:
        /*00ec*/ 	.word	0x00000000
        /*00f0*/ 	.short	0x0001
        /*00f2*/ 	.short	0x0008
        /*00f4*/ 	.byte	0x00, 0xf5, 0x21, 0x00


	//----- nvinfo : EIATTR_KPARAM_INFO
	.align		4
.L_55:
        /*00f8*/ 	.byte	0x04, 0x17
        /*00fa*/ 	.short	(.L_57 - .L_56)
.L_56:
        /*00fc*/ 	.word	0x00000000
        /*0100*/ 	.short	0x0000
        /*0102*/ 	.short	0x0000
        /*0104*/ 	.byte	0x00, 0xf5, 0x21, 0x00


	//----- nvinfo : EIATTR_SPARSE_MMA_MASK
	.align		4
.L_57:
        /*0108*/ 	.byte	0x03, 0x50
        /*010a*/ 	.short	0x0000


	//----- nvinfo : EIATTR_MAXREG_COUNT
	.align		4
        /*010c*/ 	.byte	0x03, 0x1b
        /*010e*/ 	.short	0x00ff


	//----- nvinfo : EIATTR_NUM_BARRIERS
	.align		4
        /*0110*/ 	.byte	0x02, 0x4c
        /*0112*/ 	.byte	0x01
	.zero		1


	//----- nvinfo : EIATTR_EXTERNS
	.align		4
        /*0114*/ 	.byte	0x04, 0x0f
        /*0116*/ 	.short	(.L_59 - .L_58)


	//   ....[0]....
	.align		4
.L_58:
        /*0118*/ 	.word	index@(vprintf)


	//----- nvinfo : EIATTR_MERCURY_ISA_VERSION
	.align		4
.L_59:
        /*011c*/ 	.byte	0x03, 0x5f
        /*011e*/ 	.short	0x0101


	//----- nvinfo : EIATTR_INT_WARP_WIDE_INSTR_OFFSETS
	.align		4
        /*0120*/ 	.byte	0x04, 0x31
        /*0122*/ 	.short	(.L_61 - .L_60)


	//   ....[0]....
.L_60:
        /*0124*/ 	.word	0x00000560


	//   ....[1]....
        /*0128*/ 	.word	0x000006f0


	//   ....[2]....
        /*012c*/ 	.word	0x00004c20


	//   ....[3]....
        /*0130*/ 	.word	0x00004db0


	//   ....[4]....
        /*0134*/ 	.word	0x00005340


	//   ....[5]....
        /*0138*/ 	.word	0x000054d0


	//   ....[6]....
        /*013c*/ 	.word	0x00005fc0


	//   ....[7]....
        /*0140*/ 	.word	0x00006150


	//----- nvinfo : EIATTR_COOP_GROUP_MASK_REGIDS
	.align		4
.L_61:
        /*0144*/ 	.byte	0x04, 0x29
        /*0146*/ 	.short	(.L_63 - .L_62)


	//   ....[0]....
.L_62:
        /*0148*/ 	.word	0xffffffff


	//   ....[1]....
        /*014c*/ 	.word	0xffffffff


	//   ....[2]....
        /*0150*/ 	.word	0xffffffff


	//   ....[3]....
        /*0154*/ 	.word	0xffffffff


	//   ....[4]....
        /*0158*/ 	.word	0xffffffff


	//   ....[5]....
        /*015c*/ 	.word	0xffffffff


	//   ....[6]....
        /*0160*/ 	.word	0xffffffff


	//   ....[7]....
        /*0164*/ 	.word	0x0500000f


	//   ....[8]....
        /*0168*/ 	.word	0xffffffff


	//   ....[9]....
        /*016c*/ 	.word	0x0500000f


	//   ....[10]....
        /*0170*/ 	.word	0x0500000f


	//   ....[11]....
        /*0174*/ 	.word	0x0500000f


	//   ....[12]....
        /*0178*/ 	.word	0x0500000f


	//   ....[13]....
        /*017c*/ 	.word	0x0500000f


	//----- nvinfo : EIATTR_COOP_GROUP_INSTR_OFFSETS
	.align		4
.L_63:
        /*0180*/ 	.byte	0x04, 0x28
        /*0182*/ 	.short	(.L_65 - .L_64)


	//   ....[0]....
.L_64:
        /*0184*/ 	.word	0x000004c0


	//   ....[1]....
        /*0188*/ 	.word	0x000007a0


	//   ....[2]....
        /*018c*/ 	.word	0x00004b70


	//   ....[3]....
        /*0190*/ 	.word	0x00004e60


	//   ....[4]....
        /*0194*/ 	.word	0x000052a0


	//   ....[5]....
        /*0198*/ 	.word	0x000055c0


	//   ....[6]....
        /*019c*/ 	.word	0x00005f30


	//   ....[7]....
        /*01a0*/ 	.word	0x00006270


	//   ....[8]....
        /*01a4*/ 	.word	0x000062c0


	//   ....[9]....
        /*01a8*/ 	.word	0x00006350


	//   ....[10]....
        /*01ac*/ 	.word	0x00006410


	//   ....[11]....
        /*01b0*/ 	.word	0x000064d0


	//   ....[12]....
        /*01b4*/ 	.word	0x00006590


	//   ....[13]....
        /*01b8*/ 	.word	0x00006650


	//----- nvinfo : EIATTR_VRC_CTA_INIT_COUNT
	.align		4
.L_65:
        /*01bc*/ 	.byte	0x02, 0x4a
	.zero		1
	.zero		1


	//----- nvinfo : EIATTR_SYSCALL_OFFSETS
	.align		4
        /*01c0*/ 	.byte	0x04, 0x46
        /*01c2*/ 	.short	(.L_67 - .L_66)


	//   ....[0]....
.L_66:
        /*01c4*/ 	.word	0x00002bf0


	//   ....[1]....
        /*01c8*/ 	.word	0x00004500


	//   ....[2]....
        /*01cc*/ 	.word	0x000056e0


	//   ....[3]....
        /*01d0*/ 	.word	0x00005750


	//   ....[4]....
        /*01d4*/ 	.word	0x00005800


	//   ....[5]....
        /*01d8*/ 	.word	0x000058b0


	//   ....[6]....
        /*01dc*/ 	.word	0x00005960


	//   ....[7]....
        /*01e0*/ 	.word	0x00005a10


	//   ....[8]....
        /*01e4*/ 	.word	0x00005ac0


	//   ....[9]....
        /*01e8*/ 	.word	0x00005b70


	//   ....[10]....
        /*01ec*/ 	.word	0x00005c20


	//   ....[11]....
        /*01f0*/ 	.word	0x00005cd0


	//   ....[12]....
        /*01f4*/ 	.word	0x00005d80


	//   ....[13]....
        /*01f8*/ 	.word	0x00005e30


	//   ....[14]....
        /*01fc*/ 	.word	0x00005ea0


	//----- nvinfo : EIATTR_EXIT_INSTR_OFFSETS
	.align		4
.L_67:
        /*0200*/ 	.byte	0x04, 0x1c
        /*0202*/ 	.short	(.L_69 - .L_68)


	//   ....[0]....
.L_68:
        /*0204*/ 	.word	0x000062b0


	//   ....[1]....
        /*0208*/ 	.word	0x000062d0


	//----- nvinfo : EIATTR_CRS_STACK_SIZE
	.align		4
.L_69:
        /*020c*/ 	.byte	0x04, 0x1e
        /*020e*/ 	.short	(.L_71 - .L_70)
.L_70:
        /*0210*/ 	.word	0x00000000


	//----- nvinfo : EIATTR_CBANK_PARAM_SIZE
	.align		4
.L_71:
        /*0214*/ 	.byte	0x03, 0x19
        /*0216*/ 	.short	0x0080


	//----- nvinfo : EIATTR_PARAM_CBANK
	.align		4
        /*0218*/ 	.byte	0x04, 0x0a
        /*021a*/ 	.short	(.L_73 - .L_72)
	.align		4
.L_72:
        /*021c*/ 	.word	index@(.nv.constant0._Z11CUDA_MBE_82PiS_S_P4NodeS_S_S_S_S_S_S_S_S_S_S_S_)
        /*0220*/ 	.short	0x0380
        /*0222*/ 	.short	0x0080


	//----- nvinfo : EIATTR_SW_WAR
	.align		4
.L_73:
        /*0224*/ 	.byte	0x04, 0x36
        /*0226*/ 	.short	(.L_75 - .L_74)
.L_74:
        /*0228*/ 	.word	0x00000008
.L_75:


//--------------------- .nv.info._Z8CUDA_MBEPiS_S_P4NodeS_S_S_S_S_S_S_S_S_S_S_ --------------------------
	.section	.nv.info._Z8CUDA_MBEPiS_S_P4NodeS_S_S_S_S_S_S_S_S_S_S_,"",@"SHT_CUDA_INFO"
	.sectionflags	@""
	.align	4


	//----- nvinfo : EIATTR_CUDA_API_VERSION
	.align		4
        /*0000*/ 	.byte	0x04, 0x37
        /*0002*/ 	.short	(.L_77 - .L_76)
.L_76:
        /*0004*/ 	.word	0x00000082


	//----- nvinfo : EIATTR_KPARAM_INFO
	.align		4
.L_77:
        /*0008*/ 	.byte	0x04, 0x17
        /*000a*/ 	.short	(.L_79 - .L_78)
.L_78:
        /*000c*/ 	.word	0x00000000
        /*0010*/ 	.short	0x000e
        /*0012*/ 	.short	0x0070
        /*0014*/ 	.byte	0x00, 0xf5, 0x21, 0x00


	//----- nvinfo : EIATTR_KPARAM_INFO
	.align		4
.L_79:
        /*0018*/ 	.byte	0x04, 0x17
        /*001a*/ 	.short	(.L_81 - .L_80)
.L_80:
        /*001c*/ 	.word	0x00000000
        /*0020*/ 	.short	0x000d
        /*0022*/ 	.short	0x0068
        /*0024*/ 	.byte	0x00, 0xf5, 0x21, 0x00


	//----- nvinfo : EIATTR_KPARAM_INFO
	.align		4
.L_81:
        /*0028*/ 	.byte	0x04, 0x17
        /*002a*/ 	.short	(.L_83 - .L_82)
.L_82:
        /*002c*/ 	.word	0x00000000
        /*0030*/ 	.short	0x000c
        /*0032*/ 	.short	0x0060
        /*0034*/ 	.byte	0x00, 0xf5, 0x21, 0x00


	//----- nvinfo : EIATTR_KPARAM_INFO
	.align		4
.L_83:
        /*0038*/ 	.byte	0x04, 0x17
        /*003a*/ 	.short	(.L_85 - .L_84)
.L_84:
        /*003c*/ 	.word	0x00000000
        /*0040*/ 	.short	0x000b
        /*0042*/ 	.short	0x0058
        /*0044*/ 	.byte	0x00, 0xf5, 0x21, 0x00


	//----- nvinfo : EIATTR_KPARAM_INFO
	.align		4
.L_85:
        /*0048*/ 	.byte	0x04, 0x17
        /*004a*/ 	.short	(.L_87 - .L_86)
.L_86:
        /*004c*/ 	.word	0x00000000
        /*0050*/ 	.short	0x000a
        /*0052*/ 	.short	0x0050
        /*0054*/ 	.byte	0x00, 0xf5, 0x21, 0x00


	//----- nvinfo : EIATTR_KPARAM_INFO
	.align		4
.L_87:
        /*0058*/ 	.byte	0x04, 0x17
        /*005a*/ 	.short	(.L_89 - .L_88)
.L_88:
        /*005c*/ 	.word	0x00000000
        /*0060*/ 	.short	0x0009
        /*0062*/ 	.short	0x0048
        /*0064*/ 	.byte	0x00, 0xf5, 0x21, 0x00


	//----- nvinfo : EIATTR_KPARAM_INFO
	.align		4
.L_89:
        /*0068*/ 	.byte	0x04, 0x17
        /*006a*/ 	.short	(.L_91 - .L_90)
.L_90:
        /*006c*/ 	.word	0x00000000
        /*0070*/ 	.short	0x0008
        /*0072*/ 	.short	0x0040
        /*0074*/ 	.byte	0x00, 0xf5, 0x21, 0x00


	//----- nvinfo : EIATTR_KPARAM_INFO
	.align		4
.L_91:
        /*0078*/ 	.byte	0x04, 0x17
        /*007a*/ 	.short	(.L_93 - .L_92)
.L_92:
        /*007c*/ 	.word	0x00000000
        /*0080*/ 	.short	0x0007
        /*0082*/ 	.short	0x0038
        /*0084*/ 	.byte	0x00, 0xf5, 0x21, 0x00


	//----- nvinfo : EIATTR_KPARAM_INFO
	.align		4
.L_93:
        /*0088*/ 	.byte	0x04, 0x17
        /*008a*/ 	.short	(.L_95 - .L_94)
.L_94:
        /*008c*/ 	.word	0x00000000
        /*0090*/ 	.short	0x0006
        /*0092*/ 	.short	0x0030
        /*0094*/ 	.byte	0x00, 0xf5, 0x21, 0x00


	//----- nvinfo : EIATTR_KPARAM_INFO
	.align		4
.L_95:
        /*0098*/ 	.byte	0x04, 0x17
        /*009a*/ 	.short	(.L_97 - .L_96)
.L_96:
        /*009c*/ 	.word	0x00000000
        /*00a0*/ 	.short	0x0005
        /*00a2*/ 	.short	0x0028
        /*00a4*/ 	.byte	0x00, 0xf5, 0x21, 0x00


	//----- nvinfo : EIATTR_KPARAM_INFO
	.align		4
.L_97:
        /*00a8*/ 	.byte	0x04, 0x17
        /*00aa*/ 	.short	(.L_99 - .L_98)
.L_98:
        /*00ac*/ 	.word	0x00000000
        /*00b0*/ 	.short	0x0004
        /*00b2*/ 	.short	0x0020
        /*00b4*/ 	.byte	0x00, 0xf5, 0x21, 0x00


	//----- nvinfo : EIATTR_KPARAM_INFO
	.align		4
.L_99:
        /*00b8*/ 	.byte	0x04, 0x17
        /*00ba*/ 	.short	(.L_101 - .L_100)
.L_100:
        /*00bc*/ 	.word	0x00000000
        /*00c0*/ 	.short	0x0003
        /*00c2*/ 	.short	0x0018
        /*00c4*/ 	.byte	0x00, 0xf5, 0x21, 0x00


	//----- nvinfo : EIATTR_KPARAM_INFO
	.align		4
.L_101:
        /*00c8*/ 	.byte	0x04, 0x17
        /*00ca*/ 	.short	(.L_103 - .L_102)
.L_102:
        /*00cc*/ 	.word	0x00000000
        /*00d0*/ 	.short	0x0002
        /*00d2*/ 	.short	0x0010
        /*00d4*/ 	.byte	0x00, 0xf5, 0x21, 0x00


	//----- nvinfo : EIATTR_KPARAM_INFO
	.align		4
.L_103:
        /*00d8*/ 	.byte	0x04, 0x17
        /*00da*/ 	.short	(.L_105 - .L_104)
.L_104:
        /*00dc*/ 	.word	0x00000000
        /*00e0*/ 	.short	0x0001
        /*00e2*/ 	.short	0x0008
        /*00e4*/ 	.byte	0x00, 0xf5, 0x21, 0x00


	//----- nvinfo : EIATTR_KPARAM_INFO
	.align		4
.L_105:
        /*00e8*/ 	.byte	0x04, 0x17
        /*00ea*/ 	.short	(.L_107 - .L_106)
.L_106:
        /*00ec*/ 	.word	0x00000000
        /*00f0*/ 	.short	0x0000
        /*00f2*/ 	.short	0x0000
        /*00f4*/ 	.byte	0x00, 0xf5, 0x21, 0x00


	//----- nvinfo : EIATTR_SPARSE_MMA_MASK
	.align		4
.L_107:
        /*00f8*/ 	.byte	0x03, 0x50
        /*00fa*/ 	.short	0x0000


	//----- nvinfo : EIATTR_MAXREG_COUNT
	.align		4
        /*00fc*/ 	.byte	0x03, 0x1b
        /*00fe*/ 	.short	0x00ff


	//----- nvinfo : EIATTR_NUM_BARRIERS
	.align		4
        /*0100*/ 	.byte	0x02, 0x4c
        /*0102*/ 	.byte	0x01
	.zero		1


	//----- nvinfo : EIATTR_EXTERNS
	.align		4
        /*0104*/ 	.byte	0x04, 0x0f
        /*0106*/ 	.short	(.L_109 - .L_108)


	//   ....[0]....
	.align		4
.L_108:
        /*0108*/ 	.word	index@(vprintf)


	//----- nvinfo : EIATTR_MERCURY_ISA_VERSION
	.align		4
.L_109:
        /*010c*/ 	.byte	0x03, 0x5f
        /*010e*/ 	.short	0x0101


	//----- nvinfo : EIATTR_VRC_CTA_INIT_COUNT
	.align		4
        /*0110*/ 	.byte	0x02, 0x4a
	.zero		1
	.zero		1


	//----- nvinfo : EIATTR_SYSCALL_OFFSETS
	.align		4
        /*0114*/ 	.byte	0x04, 0x46
        /*0116*/ 	.short	(.L_111 - .L_110)


	//   ....[0]....
.L_110:
        /*0118*/ 	.word	0x00001a30


	//   ....[1]....
        /*011c*/ 	.word	0x00001f90


	//   ....[2]....
        /*0120*/ 	.word	0x00002000


	//   ....[3]....
        /*0124*/ 	.word	0x000020d0


	//   ....[4]....
        /*0128*/ 	.word	0x000021a0


	//   ....[5]....
        /*012c*/ 	.word	0x00002270


	//   ....[6]....
        /*0130*/ 	.word	0x00002340


	//   ....[7]....
        /*0134*/ 	.word	0x00002410


	//   ....[8]....
        /*0138*/ 	.word	0x000024e0


	//   ....[9]....
        /*013c*/ 	.word	0x000025b0


	//   ....[10]....
        /*0140*/ 	.word	0x00002680


	//   ....[11]....
        /*0144*/ 	.word	0x00002750


	//   ....[12]....
        /*0148*/ 	.word	0x00002820


	//   ....[13]....
        /*014c*/ 	.word	0x00002890


	//----- nvinfo : EIATTR_EXIT_INSTR_OFFSETS
	.align		4
.L_111:
        /*0150*/ 	.byte	0x04, 0x1c
        /*0152*/ 	.short	(.L_113 - .L_112)


	//   ....[0]....
.L_112:
        /*0154*/ 	.word	0x00001ef0


	//   ....[1]....
        /*0158*/ 	.word	0x000028a0


	//----- nvinfo : EIATTR_CRS_STACK_SIZE
	.align		4
.L_113:
        /*015c*/ 	.byte	0x04, 0x1e
        /*015e*/ 	.short	(.L_115 - .L_114)
.L_114:
        /*0160*/ 	.word	0x00000000


	//----- nvinfo : EIATTR_CBANK_PARAM_SIZE
	.align		4
.L_115:
        /*0164*/ 	.byte	0x03, 0x19
        /*0166*/ 	.short	0x0078


	//----- nvinfo : EIATTR_PARAM_CBANK
	.align		4
        /*0168*/ 	.byte	0x04, 0x0a
        /*016a*/ 	.short	(.L_117 - .L_116)
	.align		4
.L_116:
        /*016c*/ 	.word	index@(.nv.constant0._Z8CUDA_MBEPiS_S_P4NodeS_S_S_S_S_S_S_S_S_S_S_)
        /*0170*/ 	.short	0x0380
        /*0172*/ 	.short	0x0078


	//----- nvinfo : EIATTR_SW_WAR
	.align		4
.L_117:
        /*0174*/ 	.byte	0x04, 0x36
        /*0176*/ 	.short	(.L_119 - .L_118)
.L_118:
        /*0178*/ 	.word	0x00000008
.L_119:


//--------------------- .nv.callgraph             --------------------------
	.section	.nv.callgraph,"",@"SHT_CUDA_CALLGRAPH"
	.align	4
	.sectionentsize	8
	.align		4
        /*0000*/ 	.word	0x00000000
	.align		4
        /*0004*/ 	.word	0xffffffff
	.align		4
        /*0008*/ 	.word	index@(_Z11CUDA_MBE_82PiS_S_P4NodeS_S_S_S_S_S_S_S_S_S_S_S_)
	.align		4
        /*000c*/ 	.word	index@(vprintf)
	.align		4
        /*0010*/ 	.word	index@(_Z8CUDA_MBEPiS_S_P4NodeS_S_S_S_S_S_S_S_S_S_S_)
	.align		4
        /*0014*/ 	.word	index@(vprintf)
	.align		4
        /*0018*/ 	.word	0x00000000
	.align		4
        /*001c*/ 	.word	0xfffffffe
	.align		4
        /*0020*/ 	.word	0x00000000
	.align		4
        /*0024*/ 	.word	0xfffffffd
	.align		4
        /*0028*/ 	.word	0x00000000
	.align		4
        /*002c*/ 	.word	0xfffffffc


//--------------------- .nv.constant4             --------------------------
	.section	.nv.constant4,"a",@progbits
	.align	8
	.align		8
.nv.constant4:
        /*0000*/ 	.dword	vprintf
	.align		8
        /*0008*/ 	.dword	g_clk
	.align		8
        /*0010*/ 	.dword	total_bic
	.align		8
        /*0018*/ 	.dword	P_ptr
	.align		8
        /*0020*/ 	.dword	$str
	.align		8
        /*0028*/ 	.dword	$str$1
	.align		8
        /*0030*/ 	.dword	$str$2
	.align		8
        /*0038*/ 	.dword	$str$3
	.align		8
        /*0040*/ 	.dword	$str$4
	.align		8
        /*0048*/ 	.dword	$str$5
	.align		8
        /*0050*/ 	.dword	$str$6
	.align		8
        /*0058*/ 	.dword	$str$7
	.align		8
        /*0060*/ 	.dword	$str$8


//--------------------- .text._Z11CUDA_MBE_82PiS_S_P4NodeS_S_S_S_S_S_S_S_S_S_S_S_ --------------------------
	.section	.text._Z11CUDA_MBE_82PiS_S_P4NodeS_S_S_S_S_S_S_S_S_S_S_S_,"ax",@progbits
	.align	128
        .global         _Z11CUDA_MBE_82PiS_S_P4NodeS_S_S_S_S_S_S_S_S_S_S_S_
        .type           _Z11CUDA_MBE_82PiS_S_P4NodeS_S_S_S_S_S_S_S_S_S_S_S_,@function
        .size           _Z11CUDA_MBE_82PiS_S_P4NodeS_S_S_S_S_S_S_S_S_S_S_S_,(.L_x_224 - _Z11CUDA_MBE_82PiS_S_P4NodeS_S_S_S_S_S_S_S_S_S_S_S_)
        .other          _Z11CUDA_MBE_82PiS_S_P4NodeS_S_S_S_S_S_S_S_S_S_S_S_,@"STO_CUDA_ENTRY STV_DEFAULT"
_Z11CUDA_MBE_82PiS_S_P4NodeS_S_S_S_S_S_S_S_S_S_S_S_:
.text._Z11CUDA_MBE_82PiS_S_P4NodeS_S_S_S_S_S_S_S_S_S_S_S_:
[----:B------:R-:W0:Y:S08]  /*0000*/  LDC R1, c[0x0][0x37c] ;  /* 0x0000df00ff017b82 */ /* 0x000e300000000800 */
[----:B------:R-:W1:Y:S01]  /*0010*/  LDC.64 R2, c[0x0][0x380] ;  /* 0x0000e000ff027b82 */ /* 0x000e620000000a00 */
[----:B------:R-:W1:Y:S01]  /*0020*/  LDCU.64 UR36, c[0x0][0x358] ;  /* 0x00006b00ff2477ac */ /* 0x000e620008000a00 */
[----:B0-----:R-:W-:-:S06]  /*0030*/  VIADD R1, R1, 0xfffffff0 ;  /* 0xfffffff001017836 */ /* 0x001fcc0000000000 */
[----:B------:R-:W0:Y:S01]  /*0040*/  LDC.64 R4, c[0x0][0x388] ;  /* 0x0000e200ff047b82 */ /* 0x000e220000000a00 */
[----:B------:R-:W2:Y:S01]  /*0050*/  S2R R14, SR_TID.X ;  /* 0x00000000000e7919 */ /* 0x000ea20000002100 */
[----:B------:R-:W3:Y:S01]  /*0060*/  S2R R19, SR_CTAID.X ;  /* 0x0000000000137919 */ /* 0x000ee20000002500 */
[----:B------:R-:W4:Y:S05]  /*0070*/  LDCU UR4, c[0x0][0x2f8] ;  /* 0x00005f00ff0477ac */ /* 0x000f2a0008000800 */
[----:B------:R-:W5:Y:S01]  /*0080*/  LDC.64 R32, c[0x0][0x3b0] ;  /* 0x0000ec00ff207b82 */ /* 0x000f620000000a00 */
[----:B-1----:R-:W3:Y:S07]  /*0090*/  LDG.E R2, desc[UR36][R2.64] ;  /* 0x0000002402027981 */ /* 0x002eee000c1e1900 */
[----:B------:R-:W1:Y:S01]  /*00a0*/  LDC.64 R6, c[0x0][0x3f0] ;  /* 0x0000fc00ff067b82 */ /* 0x000e620000000a00 */
[----:B0-----:R-:W5:Y:S01]  /*00b0*/  LDG.E R0, desc[UR36][R4.64] ;  /* 0x0000002404007981 */ /* 0x001f62000c1e1900 */
[----:B------:R-:W0:Y:S01]  /*00c0*/  LDCU UR5, c[0x0][0x2fc] ;  /* 0x00005f80ff0577ac */ /* 0x000e220008000800 */
[----:B------:R-:W-:Y:S01]  /*00d0*/  BSSY.RECONVERGENT B0, `(.L_x_0) ;  /* 0x000002c000007945 */ /* 0x000fe20003800200 */
[----:B------:R-:W-:-:S05]  /*00e0*/  CS2R.32 R23, SR_CgaSize ;  /* 0x0000000000177805 */ /* 0x000fca0000008a00 */
[----:B------:R-:W-:-:S05]  /*00f0*/  IMAD R23, R23, -0xa0, RZ ;  /* 0xffffff6017177824 */ /* 0x000fca00078e02ff */
[----:B------:R-:W-:-:S14]  /*0100*/  R2UR UR6, R23 ;  /* 0x00000000170672ca */ /* 0x000fdc00000e0000 */
[----:B------:R-:W4:Y:S01]  /*0110*/  LDCU UR6, c[0x0][UR6+0x258] ;  /* 0x00004b00060677ac */ /* 0x000f220008000800 */
[----:B------:R-:W-:-:S05]  /*0120*/  CS2R.32 R23, SR_CgaSize ;  /* 0x0000000000177805 */ /* 0x000fca0000008a00 */
[----:B------:R-:W-:-:S05]  /*0130*/  IMAD R23, R23, -0xa0, RZ ;  /* 0xffffff6017177824 */ /* 0x000fca00078e02ff */
[----:B------:R-:W-:-:S14]  /*0140*/  R2UR UR7, R23 ;  /* 0x00000000170772ca */ /* 0x000fdc00000e0000 */
[----:B------:R-:W1:Y:S01]  /*0150*/  LDCU UR7, c[0x0][UR7+0x254] ;  /* 0x00004a80070777ac */ /* 0x000e620008000800 */
[----:B--2---:R-:W-:Y:S01]  /*0160*/  ISETP.NE.AND P1, PT, R14, RZ, PT ;  /* 0x000000ff0e00720c */ /* 0x004fe20003f25270 */
[----:B------:R-:W2:Y:S01]  /*0170*/  LDCU UR38, c[0x0][0x360] ;  /* 0x00006c00ff2677ac */ /* 0x000ea20008000800 */
[----:B----4-:R-:W-:Y:S02]  /*0180*/  IMAD.U32 R8, RZ, RZ, UR6 ;  /* 0x00000006ff087e24 */ /* 0x010fe4000f8e00ff */
[----:B-1----:R-:W-:Y:S02]  /*0190*/  IMAD.U32 R9, RZ, RZ, UR7 ;  /* 0x00000007ff097e24 */ /* 0x002fe4000f8e00ff */
[----:B---3--:R-:W-:Y:S01]  /*01a0*/  IMAD R3, R2, R19, RZ ;  /* 0x0000001302037224 */ /* 0x008fe200078e02ff */
[----:B------:R-:W-:-:S03]  /*01b0*/  IADD3 R2, P0, PT, R1, UR4, RZ ;  /* 0x0000000401027c10 */ /* 0x000fc6000ff1e0ff */
[----:B-----5:R-:W-:-:S04]  /*01c0*/  IMAD.WIDE.U32 R32, R3, 0x4, R32 ;  /* 0x0000000403207825 */ /* 0x020fc800078e0020 */
[----:B------:R-:W-:Y:S02]  /*01d0*/  IMAD R23, R0, R19, RZ ;  /* 0x0000001300177224 */ /* 0x000fe400078e02ff */
[----:B0-----:R-:W-:Y:S02]  /*01e0*/  IMAD.X R18, RZ, RZ, UR5, P0 ;  /* 0x00000005ff127e24 */ /* 0x001fe400080e06ff */
[----:B--2---:R-:W-:Y:S02]  /*01f0*/  IMAD R0, R19, UR38, RZ ;  /* 0x0000002613007c24 */ /* 0x004fe4000f8e02ff */
[----:B------:R-:W-:Y:S01]  /*0200*/  IMAD.WIDE.U32 R6, R23, 0x4, R6 ;  /* 0x0000000417067825 */ /* 0x000fe200078e0006 */
[----:B------:R-:W-:Y:S06]  /*0210*/  @P1 BRA `(.L_x_1) ;  /* 0x00000000005c1947 */ /* 0x000fec0003800000 */
[----:B------:R-:W-:Y:S01]  /*0220*/  CS2R R10, SR_CLOCKLO ;  /* 0x00000000000a7805 */ /* 0x000fe20000015000 */
[----:B------:R-:W0:Y:S01]  /*0230*/  S2UR UR5, SR_CgaCtaId ;  /* 0x00000000000579c3 */ /* 0x000e220000008800 */
[----:B------:R-:W-:Y:S01]  /*0240*/  ISETP.NE.AND P0, PT, R19, RZ, PT ;  /* 0x000000ff1300720c */ /* 0x000fe20003f05270 */
[----:B------:R-:W-:Y:S02]  /*0250*/  UMOV UR4, 0x400 ;  /* 0x0000040000047882 */ /* 0x000fe40000000000 */
[----:B0-----:R-:W-:-:S09]  /*0260*/  ULEA UR4, UR5, UR4, 0x18 ;  /* 0x0000000405047291 */ /* 0x001fd2000f8ec0ff */
[----:B------:R0:W-:Y:S04]  /*0270*/  STS.64 [UR4+0xb0], R10 ;  /* 0x0000b00aff007988 */ /* 0x0001e80008000a04 */
[----:B------:R-:W-:Y:S04]  /*0280*/  STS.128 [UR4+0x60], RZ ;  /* 0x000060ffff007988 */ /* 0x000fe80008000c04 */
[----:B------:R-:W-:Y:S04]  /*0290*/  STS.128 [UR4+0x70], RZ ;  /* 0x000070ffff007988 */ /* 0x000fe80008000c04 */
[----:B------:R-:W-:Y:S04]  /*02a0*/  STS.128 [UR4+0x80], RZ ;  /* 0x000080ffff007988 */ /* 0x000fe80008000c04 */
[----:B------:R-:W-:Y:S04]  /*02b0*/  STS.128 [UR4+0x90], RZ ;  /* 0x000090ffff007988 */ /* 0x000fe80008000c04 */
[----:B------:R-:W-:Y:S01]  /*02c0*/  STS.128 [UR4+0xa0], RZ ;  /* 0x0000a0ffff007988 */ /* 0x000fe20008000c04 */
[----:B0-----:R-:W-:Y:S05]  /*02d0*/  @P0 BRA `(.L_x_1) ;  /* 0x00000000002c0947 */ /* 0x001fea0003800000 */
[----:B------:R-:W0:Y:S02]  /*02e0*/  LDC.64 R10, c[0x4][0x8] ;  /* 0x01000200ff0a7b82 */ /* 0x000e240000000a00 */
[----:B0-----:R0:W-:Y:S04]  /*02f0*/  STG.E desc[UR36][R10.64], RZ ;  /* 0x000000ff0a007986 */ /* 0x0011e8000c101924 */
[----:B------:R0:W-:Y:S04]  /*0300*/  STG.E desc[UR36][R10.64+0x4], RZ ;  /* 0x000004ff0a007986 */ /* 0x0001e8000c101924 */
[----:B------:R0:W-:Y:S04]  /*0310*/  STG.E desc[UR36][R10.64+0x8], RZ ;  /* 0x000008ff0a007986 */ /* 0x0001e8000c101924 */
[----:B------:R0:W-:Y:S04]  /*0320*/  STG.E desc[UR36][R10.64+0xc], RZ ;  /* 0x00000cff0a007986 */ /* 0x0001e8000c101924 */
[----:B------:R0:W-:Y:S04]  /*0330*/  STG.E desc[UR36][R10.64+0x10], RZ ;  /* 0x000010ff0a007986 */ /* 0x0001e8000c101924 */
[----:B------:R0:W-:Y:S04]  /*0340*/  STG.E desc[UR36][R10.64+0x14], RZ ;  /* 0x000014ff0a007986 */ /* 0x0001e8000c101924 */
[----:B------:R0:W-:Y:S04]  /*0350*/  STG.E desc[UR36][R10.64+0x18], RZ ;  /* 0x000018ff0a007986 */ /* 0x0001e8000c101924 */
[----:B------:R0:W-:Y:S04]  /*0360*/  STG.E desc[UR36][R10.64+0x1c], RZ ;  /* 0x00001cff0a007986 */ /* 0x0001e8000c101924 */
[----:B------:R0:W-:Y:S04]  /*0370*/  STG.E desc[UR36][R10.64+0x20], RZ ;  /* 0x000020ff0a007986 */ /* 0x0001e8000c101924 */
[----:B------:R0:W-:Y:S02]  /*0380*/  STG.E desc[UR36][R10.64+0x24], RZ ;  /* 0x000024ff0a007986 */ /* 0x0001e4000c101924 */
.L_x_1:
[----:B------:R-:W-:Y:S05]  /*0390*/  BSYNC.RECONVERGENT B0 ;  /* 0x0000000000007941 */ /* 0x000fea0003800200 */
.L_x_0:
[----:B------:R-:W-:Y:S01]  /*03a0*/  IMAD.MOV R3, RZ, RZ, -R14 ;  /* 0x000000ffff037224 */ /* 0x000fe200078e0a0e */
[----:B------:R-:W-:Y:S04]  /*03b0*/  BSSY.RECONVERGENT B0, `(.L_x_2) ;  /* 0x0000009000007945 */ /* 0x000fe80003800200 */
[----:B------:R-:W-:-:S13]  /*03c0*/  ISETP.NE.AND P0, PT, R0, R3, PT ;  /* 0x000000030000720c */ /* 0x000fda0003f05270 */
[----:B------:R-:W-:Y:S05]  /*03d0*/  @P0 BRA `(.L_x_3) ;  /* 0x0000000000180947 */ /* 0x000fea0003800000 */
[----:B------:R-:W2:Y:S01]  /*03e0*/  LDG.E R0, desc[UR36][R4.64] ;  /* 0x0000002404007981 */ /* 0x000ea2000c1e1900 */
[----:B0-----:R-:W0:Y:S08]  /*03f0*/  LDC.64 R10, c[0x4][0x18] ;  /* 0x01000600ff0a7b82 */ /* 0x001e300000000a00 */
[----:B------:R-:W1:Y:S01]  /*0400*/  LDC.64 R12, c[0x4][0x10] ;  /* 0x01000400ff0c7b82 */ /* 0x000e620000000a00 */
[----:B--2---:R-:W-:-:S05]  /*0410*/  VIADD R3, R0, 0xffffffff ;  /* 0xffffffff00037836 */ /* 0x004fca0000000000 */
[----:B0-----:R2:W-:Y:S04]  /*0420*/  STG.E desc[UR36][R10.64], R3 ;  /* 0x000000030a007986 */ /* 0x0015e8000c101924 */
[----:B-1----:R2:W-:Y:S02]  /*0430*/  STG.E desc[UR36][R12.64], RZ ;  /* 0x000000ff0c007986 */ /* 0x0025e4000c101924 */
.L_x_3:
[----:B------:R-:W-:Y:S05]  /*0440*/  BSYNC.RECONVERGENT B0 ;  /* 0x0000000000007941 */ /* 0x000fea0003800200 */
.L_x_2:
[----:B------:R-:W-:-:S04]  /*0450*/  UISETP.NE.U32.AND UP0, UPT, UR6, URZ, UPT ;  /* 0x000000ff0600728c */ /* 0x000fc8000bf05070 */
[----:B------:R-:W-:-:S09]  /*0460*/  UISETP.NE.AND.EX UP0, UPT, UR7, URZ, UPT, UP0 ;  /* 0x000000ff0700728c */ /* 0x000fd2000bf05300 */
[----:B------:R-:W-:Y:S05]  /*0470*/  BRA.U UP0, `(.L_x_4) ;  /* 0x0000000100047547 */ /* 0x000fea000b800000 */
[----:B------:R-:W-:Y:S05]  /*0480*/  BPT.TRAP 0x1 ;  /* 0x000000040000795c */ /* 0x000fea0000300000 */
.L_x_4:
[----:B--2---:R-:W1:Y:S01]  /*0490*/  S2R R3, SR_TID.Y ;  /* 0x0000000000037919 */ /* 0x004e620000002200 */
[----:B------:R-:W-:Y:S01]  /*04a0*/  BSSY B0, `(.L_x_5) ;  /* 0x000002d000007945 */ /* 0x000fe20003800000 */
[----:B0-----:R-:W0:Y:S01]  /*04b0*/  S2R R11, SR_TID.Z ;  /* 0x00000000000b7919 */ /* 0x001e220000002300 */
[----:B------:R-:W-:Y:S01]  /*04c0*/  BAR.SYNC.DEFER_BLOCKING 0x0 ;  /* 0x0000000000007b1d */ /* 0x000fe20000010000 */
[----:B-1----:R-:W-:-:S05]  /*04d0*/  IMAD.IADD R0, R14, 0x1, R3 ;  /* 0x000000010e007824 */ /* 0x002fca00078e0203 */
[----:B0-----:R-:W-:-:S13]  /*04e0*/  LOP3.LUT P0, RZ, R0, RZ, R11, 0xfa, !PT ;  /* 0x000000ff00ff7212 */ /* 0x001fda000780fa0b */
[----:B------:R-:W-:Y:S05]  /*04f0*/  @P0 BRA `(.L_x_6) ;  /* 0x00000000009c0947 */ /* 0x000fea0003800000 */
[----:B------:R-:W0:Y:S01]  /*0500*/  S2R R0, SR_CTAID.Y ;  /* 0x0000000000007919 */ /* 0x000e220000002600 */
[----:B------:R-:W1:Y:S01]  /*0510*/  LDCU UR4, c[0x0][0x370] ;  /* 0x00006e00ff0477ac */ /* 0x000e620008000800 */
[----:B------:R-:W2:Y:S01]  /*0520*/  S2R R3, SR_CTAID.Z ;  /* 0x0000000000037919 */ /* 0x000ea20000002700 */
[----:B------:R-:W3:Y:S01]  /*0530*/  LDCU UR5, c[0x0][0x374] ;  /* 0x00006e80ff0577ac */ /* 0x000ee20008000800 */
[----:B------:R-:W4:Y:S01]  /*0540*/  S2R R11, SR_LANEID ;  /* 0x00000000000b7919 */ /* 0x000f220000000000 */
[----:B------:R-:W5:Y:S01]  /*0550*/  LDCU UR6, c[0x0][0x378] ;  /* 0x00006f00ff0677ac */ /* 0x000f620008000800 */
[----:B------:R-:W-:Y:S02]  /*0560*/  VOTEU.ANY UR7, UPT, PT ;  /* 0x0000000000077886 */ /* 0x000fe400038e0100 */
[----:B------:R-:W4:Y:S01]  /*0570*/  FLO.U32 R10, UR7 ;  /* 0x00000007000a7d00 */ /* 0x000f2200080e0000 */
[----:B-1----:R-:W-:-:S04]  /*0580*/  UIADD3 UR4, UPT, UPT, URZ, -UR4, URZ ;  /* 0x80000004ff047290 */ /* 0x002fc8000fffe0ff */
[----:B---3--:R-:W-:-:S04]  /*0590*/  UIMAD UR4, UR4, UR5, URZ ;  /* 0x00000005040472a4 */ /* 0x008fc8000f8e02ff */
[----:B-----5:R-:W-:Y:S01]  /*05a0*/  UIMAD UR4, UR6, UR4, -0x7fffffff ;  /* 0x80000001060474a4 */ /* 0x020fe2000f8e0204 */
[----:B0-----:R-:W-:Y:S02]  /*05b0*/  IMAD.IADD R0, R19, 0x1, R0 ;  /* 0x0000000113007824 */ /* 0x001fe400078e0200 */
[----:B--2---:R-:W-:Y:S01]  /*05c0*/  IMAD.MOV R3, RZ, RZ, -R3 ;  /* 0x000000ffff037224 */ /* 0x004fe200078e0a03 */
[----:B----4-:R-:W-:-:S04]  /*05d0*/  ISETP.EQ.U32.AND P0, PT, R10, R11, PT ;  /* 0x0000000b0a00720c */ /* 0x010fc80003f02070 */
[----:B------:R-:W-:Y:S02]  /*05e0*/  ISETP.NE.AND P2, PT, R0, R3, PT ;  /* 0x000000030000720c */ /* 0x000fe40003f45270 */
[----:B------:R-:W0:Y:S11]  /*05f0*/  POPC R0, UR7 ;  /* 0x0000000700007d09 */ /* 0x000e360008000000 */
[----:B------:R-:W-:Y:S01]  /*0600*/  VOTEU.ANY UP0, P2 ;  /* 0x0000000000ff7886 */ /* 0x000fe20001000100 */
[----:B------:R-:W-:-:S06]  /*0610*/  USEL UR4, UR4, 0x1, !UP0 ;  /* 0x0000000104047887 */ /* 0x000fcc000c000000 */
[----:B0-----:R-:W-:Y:S01]  /*0620*/  IMAD R3, R0, UR4, RZ ;  /* 0x0000000400037c24 */ /* 0x001fe2000f8e02ff */
[----:B------:R-:W-:Y:S01]  /*0630*/  @!PT LDS RZ, [RZ] ;  /* 0x00000000fffff984 */ /* 0x000fe20000000800 */
[----:B------:R-:W-:Y:S01]  /*0640*/  @!PT LDS RZ, [RZ] ;  /* 0x00000000fffff984 */ /* 0x000fe20000000800 */
[----:B------:R-:W-:Y:S01]  /*0650*/  @!PT LDS RZ, [RZ] ;  /* 0x00000000fffff984 */ /* 0x000fe20000000800 */
[----:B------:R-:W-:Y:S01]  /*0660*/  @!PT LDS RZ, [RZ] ;  /* 0x00000000fffff984 */ /* 0x000fe20000000800 */
[----:B------:R-:W-:-:S00]  /*0670*/  @P0 MEMBAR.ALL.CTA ;  /* 0x0000000000000992 */ /* 0x000fc00000008000 */
[----:B------:R-:W-:Y:S06]  /*0680*/  @P0 MEMBAR.ALL.GPU ;  /* 0x0000000000000992 */ /* 0x000fec000000a000 */
[----:B------:R-:W-:-:S00]  /*0690*/  @P0 ERRBAR ;  /* 0x00000000000009ab */ /* 0x000fc00000000000 */
[----:B------:R-:W-:Y:S06]  /*06a0*/  @P0 CGAERRBAR ;  /* 0x00000000000005ab */ /* 0x000fec0000000000 */
[----:B------:R-:W2:Y:S01]  /*06b0*/  @P0 ATOM.E.ADD.STRONG.GPU PT, R3, desc[UR36][R8.64+0x4], R3 ;  /* 0x800004030803098a */ /* 0x000ea200081ef124 */
[----:B------:R-:W0:Y:S02]  /*06c0*/  S2R R11, SR_LTMASK ;  /* 0x00000000000b7919 */ /* 0x000e240000003900 */
[----:B0-----:R-:W-:-:S06]  /*06d0*/  LOP3.LUT R11, R11, UR7, RZ, 0xc0, !PT ;  /* 0x000000070b0b7c12 */ /* 0x001fcc000f8ec0ff */
[----:B------:R-:W0:Y:S01]  /*06e0*/  POPC R11, R11 ;  /* 0x0000000b000b7309 */ /* 0x000e220000000000 */
[----:B--2---:R-:W0:Y:S02]  /*06f0*/  SHFL.IDX PT, R0, R3, R10, 0x1f ;  /* 0x00001f0a03007589 */ /* 0x004e2400000e0000 */
[----:B0-----:R-:W-:-:S07]  /*0700*/  IMAD R0, R11, UR4, R0 ;  /* 0x000000040b007c24 */ /* 0x001fce000f8e0200 */
.L_x_7:
[----:B------:R-:W2:Y:S04]  /*0710*/  LD.E.STRONG.GPU R3, desc[UR36][R8.64+0x4] ;  /* 0x0000042408037980 */ /* 0x000ea8000c10f900 */
[----:B--2---:R-:W-:Y:S01]  /*0720*/  CCTL.IVALL ;  /* 0x00000000ff00798f */ /* 0x004fe20002000000 */
[----:B------:R-:W-:Y:S05]  /*0730*/  YIELD ;  /* 0x0000000000007946 */ /* 0x000fea0003800000 */
[----:B------:R-:W-:-:S04]  /*0740*/  LOP3.LUT R3, R3, R0, RZ, 0x3c, !PT ;  /* 0x0000000003037212 */ /* 0x000fc800078e3cff */
[----:B------:R-:W-:-:S13]  /*0750*/  ISETP.GT.AND P0, PT, R3, -0x1, PT ;  /* 0xffffffff0300780c */ /* 0x000fda0003f04270 */
[----:B------:R-:W-:Y:S05]  /*0760*/  @P0 BRA `(.L_x_7) ;  /* 0xfffffffc00e80947 */ /* 0x000fea000383ffff */
.L_x_6:
[----:B------:R-:W-:Y:S05]  /*0770*/  BSYNC B0 ;  /* 0x0000000000007941 */ /* 0x000fea0003800000 */
.L_x_5:
[----:B------:R-:W-:-:S03]  /*0780*/  UMOV UR4, 0xffffffff ;  /* 0xffffffff00047882 */ /* 0x000fc60000000000 */
[----:B------:R-:W-:Y:S05]  /*0790*/  BRA.DIV UR4, `(.L_x_8) ;  /* 0x0000005a04d07947 */ /* 0x000fea000b800000 */
[----:B------:R-:W-:Y:S06]  /*07a0*/  BAR.SYNC.DEFER_BLOCKING 0x0 ;  /* 0x0000000000007b1d */ /* 0x000fec0000010000 */
.L_x_149:
[----:B------:R-:W2:Y:S01]  /*07b0*/  @!P1 LDG.E R5, desc[UR36][R4.64] ;  /* 0x0000002404059981 */ /* 0x000ea2000c1e1900 */
[----:B------:R-:W-:Y:S01]  /*07c0*/  MOV R0, 0x400 ;  /* 0x0000040000007802 */ /* 0x000fe20000000f00 */
[----:B------:R-:W-:Y:S05]  /*07d0*/  WARPSYNC.ALL ;  /* 0x0000000000007948 */ /* 0x000fea0003800000 */
[----:B------:R-:W0:Y:S01]  /*07e0*/  S2R R3, SR_CgaCtaId ;  /* 0x0000000000037919 */ /* 0x000e220000008800 */
[----:B------:R-:W-:Y:S01]  /*07f0*/  IMAD.MOV.U32 R22, RZ, RZ, RZ ;  /* 0x000000ffff167224 */ /* 0x000fe200078e00ff */
[----:B0-----:R-:W-:-:S05]  /*0800*/  LEA R0, R3, R0, 0x18 ;  /* 0x0000000003007211 */ /* 0x001fca00078ec0ff */
[----:B------:R-:W-:Y:S04]  /*0810*/  @!P1 STS [R0], RZ ;  /* 0x000000ff00009388 */ /* 0x000fe80000000800 */
[----:B--2---:R-:W-:Y:S01]  /*0820*/  @!P1 STG.E desc[UR36][R6.64], R5 ;  /* 0x0000000506009986 */ /* 0x004fe2000c101924 */
[----:B------:R-:W-:Y:S06]  /*0830*/  BAR.SYNC.DEFER_BLOCKING 0x0 ;  /* 0x0000000000007b1d */ /* 0x000fec0000010000 */
[----:B------:R-:W0:Y:S02]  /*0840*/  LDS R3, [R0] ;  /* 0x0000000000037984 */ /* 0x000e240000000800 */
[----:B0-----:R-:W-:-:S13]  /*0850*/  ISETP.GE.AND P0, PT, R3, RZ, PT ;  /* 0x000000ff0300720c */ /* 0x001fda0003f06270 */
[----:B------:R-:W-:Y:S05]  /*0860*/  @!P0 BRA `(.L_x_9) ;  /* 0x0000004000888947 */ /* 0x000fea0003800000 */
[----:B------:R-:W0:Y:S01]  /*0870*/  LDCU.64 UR4, c[0x0][0x3b8] ;  /* 0x00007700ff0477ac */ /* 0x000e220008000a00 */
[----:B------:R-:W-:Y:S01]  /*0880*/  IMAD.SHL.U32 R16, R23, 0x4, RZ ;  /* 0x0000000417107824 */ /* 0x000fe200078e00ff */
[----:B------:R-:W-:Y:S01]  /*0890*/  SHF.R.U32.HI R0, RZ, 0x1e, R23 ;  /* 0x0000001eff007819 */ /* 0x000fe20000011617 */
[----:B------:R-:W-:Y:S01]  /*08a0*/  IMAD.MOV.U32 R22, RZ, RZ, RZ ;  /* 0x000000ffff167224 */ /* 0x000fe200078e00ff */
[----:B------:R-:W1:Y:S01]  /*08b0*/  LDCU.128 UR8, c[0x0][0x3c0] ;  /* 0x00007800ff0877ac */ /* 0x000e620008000c00 */
[----:B------:R-:W2:Y:S01]  /*08c0*/  LDCU.64 UR6, c[0x0][0x3d0] ;  /* 0x00007a00ff0677ac */ /* 0x000ea20008000a00 */
[C---:B0-----:R-:W-:Y:S02]  /*08d0*/  IADD3 R30, P0, PT, R16.reuse, UR4, RZ ;  /* 0x00000004101e7c10 */ /* 0x041fe4000ff1e0ff */
[C---:B-1----:R-:W-:Y:S02]  /*08e0*/  IADD3 R28, P1, PT, R16.reuse, UR8, RZ ;  /* 0x00000008101c7c10 */ /* 0x042fe4000ff3e0ff */
[----:B------:R-:W-:-:S02]  /*08f0*/  IADD3 R26, P2, PT, R16, UR10, RZ ;  /* 0x0000000a101a7c10 */ /* 0x000fc4000ff5e0ff */
[----:B--2---:R-:W-:Y:S02]  /*0900*/  IADD3 R16, P3, PT, R16, UR6, RZ ;  /* 0x0000000610107c10 */ /* 0x004fe4000ff7e0ff */
[C---:B------:R-:W-:Y:S02]  /*0910*/  IADD3.X R29, PT, PT, R0.reuse, UR9, RZ, P1, !PT ;  /* 0x00000009001d7c10 */ /* 0x040fe40008ffe4ff */
[C---:B------:R-:W-:Y:S02]  /*0920*/  IADD3.X R27, PT, PT, R0.reuse, UR11, RZ, P2, !PT ;  /* 0x0000000b001b7c10 */ /* 0x040fe400097fe4ff */
[C---:B------:R-:W-:Y:S02]  /*0930*/  IADD3.X R31, PT, PT, R0.reuse, UR5, RZ, P0, !PT ;  /* 0x00000005001f7c10 */ /* 0x040fe400087fe4ff */
[----:B------:R-:W-:-:S07]  /*0940*/  IADD3.X R17, PT, PT, R0, UR7, RZ, P3, !PT ;  /* 0x0000000700117c10 */ /* 0x000fce0009ffe4ff */
.L_x_112:
[----:B0-----:R-:W0:Y:S01]  /*0950*/  S2R R24, SR_TID.X ;  /* 0x0000000000187919 */ /* 0x001e220000002100 */
[----:B------:R-:W-:Y:S01]  /*0960*/  BSSY.RECONVERGENT B0, `(.L_x_10) ;  /* 0x0000031000007945 */ /* 0x000fe20003800200 */
[----:B0-----:R-:W-:-:S13]  /*0970*/  ISETP.NE.AND P1, PT, R24, RZ, PT ;  /* 0x000000ff1800720c */ /* 0x001fda0003f25270 */
[----:B------:R-:W-:Y:S05]  /*0980*/  @P1 BRA `(.L_x_11) ;  /* 0x0000000000b81947 */ /* 0x000fea0003800000 */
[----:B------:R-:W0:Y:S01]  /*0990*/  LDCU.128 UR8, c[0x0][0x3e0] ;  /* 0x00007c00ff0877ac */ /* 0x000e220008000c00 */
[----:B------:R-:W1:Y:S01]  /*09a0*/  S2UR UR5, SR_CgaCtaId ;  /* 0x00000000000579c3 */ /* 0x000e620000008800 */
[----:B------:R-:W-:Y:S01]  /*09b0*/  IADD3 R0, P0, PT, R23, R3, RZ ;  /* 0x0000000317007210 */ /* 0x000fe20007f1e0ff */
[----:B------:R-:W2:Y:S04]  /*09c0*/  LDCU.64 UR6, c[0x0][0x3d8] ;  /* 0x00007b00ff0677ac */ /* 0x000ea80008000a00 */
[----:B------:R-:W-:Y:S01]  /*09d0*/  IMAD.X R5, RZ, RZ, RZ, P0 ;  /* 0x000000ffff057224 */ /* 0x000fe200000e06ff */
[----:B------:R-:W3:Y:S01]  /*09e0*/  LDCU.128 UR12, c[0x0][0x3f0] ;  /* 0x00007e00ff0c77ac */ /* 0x000ee20008000c00 */
[----:B------:R-:W-:-:S03]  /*09f0*/  IMAD.SHL.U32 R3, R0, 0x4, RZ ;  /* 0x0000000400037824 */ /* 0x000fc600078e00ff */
[----:B------:R-:W-:Y:S01]  /*0a00*/  SHF.L.U64.HI R0, R0, 0x2, R5 ;  /* 0x0000000200007819 */ /* 0x000fe20000010205 */
[----:B------:R-:W-:Y:S01]  /*0a10*/  UMOV UR4, 0x400 ;  /* 0x0000040000047882 */ /* 0x000fe20000000000 */
[C---:B0-----:R-:W-:Y:S02]  /*0a20*/  IADD3 R4, P0, PT, R3.reuse, UR8, RZ ;  /* 0x0000000803047c10 */ /* 0x041fe4000ff1e0ff */
[----:B------:R-:W-:Y:S02]  /*0a30*/  IADD3 R11, P2, PT, R3, UR10, RZ ;  /* 0x0000000a030b7c10 */ /* 0x000fe4000ff5e0ff */
[----:B------:R-:W-:Y:S02]  /*0a40*/  IADD3.X R5, PT, PT, R0, UR9, RZ, P0, !PT ;  /* 0x0000000900057c10 */ /* 0x000fe400087fe4ff */
[----:B------:R-:W-:Y:S01]  /*0a50*/  IADD3 R6, P0, PT, R4, 0x4, RZ ;  /* 0x0000000404067810 */ /* 0x000fe20007f1e0ff */
[----:B-1----:R-:W-:Y:S01]  /*0a60*/  ULEA UR4, UR5, UR4, 0x18 ;  /* 0x0000000405047291 */ /* 0x002fe2000f8ec0ff */
[----:B------:R-:W-:-:S02]  /*0a70*/  IADD3.X R12, PT, PT, R0, UR11, RZ, P2, !PT ;  /* 0x0000000b000c7c10 */ /* 0x000fc400097fe4ff */
[----:B------:R-:W-:Y:S02]  /*0a80*/  IADD3.X R7, PT, PT, RZ, R5, RZ, P0, !PT ;  /* 0x00000005ff077210 */ /* 0x000fe400007fe4ff */
[----:B------:R-:W-:Y:S02]  /*0a90*/  IADD3 R9, P0, PT, R11, 0x4, RZ ;  /* 0x000000040b097810 */ /* 0x000fe40007f1e0ff */
[C---:B---3--:R-:W-:Y:S02]  /*0aa0*/  IADD3 R14, P2, PT, R3.reuse, UR12, RZ ;  /* 0x0000000c030e7c10 */ /* 0x048fe4000ff5e0ff */
[----:B------:R0:W-:Y:S01]  /*0ab0*/  STS.128 [UR4+0x10], R4 ;  /* 0x00001004ff007988 */ /* 0x0001e20008000c04 */
[--C-:B------:R-:W-:Y:S01]  /*0ac0*/  IMAD.X R10, RZ, RZ, R12.reuse, P0 ;  /* 0x000000ffff0a7224 */ /* 0x100fe200000e060c */
[C---:B--2---:R-:W-:Y:S02]  /*0ad0*/  IADD3 R8, P0, PT, R3.reuse, UR6, RZ ;  /* 0x0000000603087c10 */ /* 0x044fe4000ff1e0ff */
[C---:B------:R-:W-:Y:S01]  /*0ae0*/  IADD3.X R15, PT, PT, R0.reuse, UR13, RZ, P2, !PT ;  /* 0x0000000d000f7c10 */ /* 0x040fe200097fe4ff */
[----:B------:R-:W-:Y:S01]  /*0af0*/  STS.U8 [UR4+0x50], RZ ;  /* 0x000050ffff007988 */ /* 0x000fe20008000004 */
[----:B0-----:R-:W-:Y:S01]  /*0b00*/  IMAD.MOV.U32 R6, RZ, RZ, R9 ;  /* 0x000000ffff067224 */ /* 0x001fe200078e0009 */
[----:B------:R-:W-:Y:S01]  /*0b10*/  IADD3.X R9, PT, PT, R0, UR7, RZ, P0, !PT ;  /* 0x0000000700097c10 */ /* 0x000fe200087fe4ff */
[----:B------:R-:W-:Y:S01]  /*0b20*/  IMAD.MOV.U32 R5, RZ, RZ, R12 ;  /* 0x000000ffff057224 */ /* 0x000fe200078e000c */
[----:B------:R-:W-:Y:S01]  /*0b30*/  IADD3 R12, P0, PT, R14, 0x4, RZ ;  /* 0x000000040e0c7810 */ /* 0x000fe20007f1e0ff */
[----:B------:R-:W-:Y:S01]  /*0b40*/  IMAD.MOV.U32 R7, RZ, RZ, R10 ;  /* 0x000000ffff077224 */ /* 0x000fe200078e000a */
[----:B------:R-:W-:Y:S01]  /*0b50*/  IADD3 R10, P3, PT, R3, UR14, RZ ;  /* 0x0000000e030a7c10 */ /* 0x000fe2000ff7e0ff */
[----:B------:R-:W-:Y:S01]  /*0b60*/  IMAD.MOV.U32 R4, RZ, RZ, R11 ;  /* 0x000000ffff047224 */ /* 0x000fe200078e000b */
[----:B------:R-:W-:Y:S01]  /*0b70*/  STS.64 [UR4+0x8], R8 ;  /* 0x00000808ff007988 */ /* 0x000fe20008000a04 */
[----:B------:R-:W-:Y:S01]  /*0b80*/  IMAD.X R13, RZ, RZ, R15, P0 ;  /* 0x000000ffff0d7224 */ /* 0x000fe200000e060f */
[----:B------:R-:W-:-:S02]  /*0b90*/  IADD3.X R11, PT, PT, R0, UR15, RZ, P3, !PT ;  /* 0x0000000f000b7c10 */ /* 0x000fc40009ffe4ff */
[----:B------:R-:W-:Y:S01]  /*0ba0*/  IADD3 R0, P2, PT, R10, 0x4, RZ ;  /* 0x000000040a007810 */ /* 0x000fe20007f5e0ff */
[----:B------:R0:W-:Y:S04]  /*0bb0*/  STS.128 [UR4+0x20], R4 ;  /* 0x00002004ff007988 */ /* 0x0001e80008000c04 */
[----:B------:R-:W-:Y:S02]  /*0bc0*/  IMAD.X R3, RZ, RZ, R11, P2 ;  /* 0x000000ffff037224 */ /* 0x000fe400010e060b */
[----:B0-----:R-:W-:Y:S02]  /*0bd0*/  IMAD.MOV.U32 R4, RZ, RZ, R14 ;  /* 0x000000ffff047224 */ /* 0x001fe400078e000e */
[----:B------:R-:W-:Y:S02]  /*0be0*/  IMAD.MOV.U32 R5, RZ, RZ, R15 ;  /* 0x000000ffff057224 */ /* 0x000fe400078e000f */
[----:B------:R-:W-:-:S02]  /*0bf0*/  IMAD.MOV.U32 R6, RZ, RZ, R12 ;  /* 0x000000ffff067224 */ /* 0x000fc400078e000c */
[----:B------:R-:W-:-:S05]  /*0c00*/  IMAD.MOV.U32 R7, RZ, RZ, R13 ;  /* 0x000000ffff077224 */ /* 0x000fca00078e000d */
[----:B------:R0:W-:Y:S02]  /*0c10*/  STS.128 [UR4+0x30], R4 ;  /* 0x00003004ff007988 */ /* 0x0001e40008000c04 */
[----:B0-----:R-:W-:Y:S01]  /*0c20*/  IMAD.MOV.U32 R4, RZ, RZ, R10 ;  /* 0x000000ffff047224 */ /* 0x001fe200078e000a */
[----:B------:R-:W-:Y:S01]  /*0c30*/  MOV R6, R0 ;  /* 0x0000000000067202 */ /* 0x000fe20000000f00 */
[----:B------:R-:W-:Y:S02]  /*0c40*/  IMAD.MOV.U32 R5, RZ, RZ, R11 ;  /* 0x000000ffff057224 */ /* 0x000fe400078e000b */
[----:B------:R-:W-:-:S05]  /*0c50*/  IMAD.MOV.U32 R7, RZ, RZ, R3 ;  /* 0x000000ffff077224 */ /* 0x000fca00078e0003 */
[----:B------:R0:W-:Y:S02]  /*0c60*/  STS.128 [UR4+0x40], R4 ;  /* 0x00004004ff007988 */ /* 0x0001e40008000c04 */
.L_x_11:
[----:B------:R-:W-:Y:S05]  /*0c70*/  BSYNC.RECONVERGENT B0 ;  /* 0x0000000000007941 */ /* 0x000fea0003800200 */
.L_x_10:
[----:B------:R-:W1:Y:S08]  /*0c80*/  S2UR UR5, SR_CgaCtaId ;  /* 0x00000000000579c3 */ /* 0x000e700000008800 */
[----:B------:R-:W-:Y:S06]  /*0c90*/  BAR.SYNC.DEFER_BLOCKING 0x0 ;  /* 0x0000000000007b1d */ /* 0x000fec0000010000 */
[----:B------:R-:W-:-:S02]  /*0ca0*/  UMOV UR4, 0x400 ;  /* 0x0000040000047882 */ /* 0x000fc40000000000 */
[----:B-1----:R-:W-:-:S06]  /*0cb0*/  ULEA UR4, UR5, UR4, 0x18 ;  /* 0x0000000405047291 */ /* 0x002fcc000f8ec0ff */
[----:B------:R-:W-:-:S05]  /*0cc0*/  IMAD.U32 R0, RZ, RZ, UR4 ;  /* 0x00000004ff007e24 */ /* 0x000fca000f8e00ff */
[----:B------:R-:W1:Y:S02]  /*0cd0*/  LDS R3, [R0] ;  /* 0x0000000000037984 */ /* 0x000e640000000800 */
[----:B-1----:R-:W-:-:S13]  /*0ce0*/  ISETP.NE.AND P0, PT, R3, RZ, PT ;  /* 0x000000ff0300720c */ /* 0x002fda0003f05270 */
[----:B------:R-:W-:Y:S05]  /*0cf0*/  @P0 BRA `(.L_x_12) ;  /* 0x00000020007c0947 */ /* 0x000fea0003800000 */
.L_x_67:
[----:B------:R-:W-:Y:S01]  /*0d00*/  ISETP.NE.AND P0, PT, R24, RZ, PT ;  /* 0x000000ff1800720c */ /* 0x000fe20003f05270 */
[----:B------:R-:W-:Y:S05]  /*0d10*/  YIELD ;  /* 0x0000000000007946 */ /* 0x000fea0003800000 */
[----:B------:R-:W-:Y:S05]  /*0d20*/  WARPSYNC.ALL ;  /* 0x0000000000007948 */ /* 0x000fea0003800000 */
[----:B------:R-:W-:Y:S06]  /*0d30*/  BAR.SYNC.DEFER_BLOCKING 0x0 ;  /* 0x0000000000007b1d */ /* 0x000fec0000010000 */
[----:B------:R-:W-:Y:S04]  /*0d40*/  BSSY.RECONVERGENT B2, `(.L_x_13) ;  /* 0x00000b5000027945 */ /* 0x000fe80003800200 */
[----:B01-3--:R-:W-:Y:S05]  /*0d50*/  @P0 BRA `(.L_x_14) ;  /* 0x0000000800cc0947 */ /* 0x00bfea0003800000 */
[----:B------:R-:W-:Y:S01]  /*0d60*/  CS2R R8, SR_CLOCKLO ;  /* 0x0000000000087805 */ /* 0x000fe20000015000 */
[----:B------:R-:W1:Y:S01]  /*0d70*/  S2R R0, SR_CgaCtaId ;  /* 0x0000000000007919 */ /* 0x000e620000008800 */
[----:B------:R-:W-:-:S04]  /*0d80*/  MOV R3, 0x400 ;  /* 0x0000040000037802 */ /* 0x000fc80000000f00 */
[----:B-1----:R-:W-:-:S05]  /*0d90*/  LEA R3, R0, R3, 0x18 ;  /* 0x0000000300037211 */ /* 0x002fca00078ec0ff */
[----:B0-----:R-:W-:Y:S04]  /*0da0*/  LDS.64 R4, [R3+0xb0] ;  /* 0x0000b00003047984 */ /* 0x001fe80000000a00 */
[----:B------:R-:W0:Y:S02]  /*0db0*/  LDS.64 R6, [R3+0x60] ;  /* 0x0000600003067984 */ /* 0x000e240000000a00 */
[----:B0-----:R-:W-:-:S04]  /*0dc0*/  IADD3 R4, P0, P1, R6, R8, -R4 ;  /* 0x0000000806047210 */ /* 0x001fc8000791e804 */
[----:B------:R-:W-:-:S05]  /*0dd0*/  IADD3.X R5, PT, PT, R7, R9, ~R5, P0, P1 ;  /* 0x0000000907057210 */ /* 0x000fca00007e2c05 */
[----:B------:R-:W-:Y:S01]  /*0de0*/  STS.64 [R3+0x60], R4 ;  /* 0x0000600403007388 */ /* 0x000fe20000000a00 */
[----:B------:R-:W-:-:S03]  /*0df0*/  CS2R R8, SR_CLOCKLO ;  /* 0x0000000000087805 */ /* 0x000fc60000015000 */
[----:B------:R-:W0:Y:S01]  /*0e00*/  LDS.64 R4, [R3+0x30] ;  /* 0x0000300003047984 */ /* 0x000e220000000a00 */
[----:B------:R-:W1:Y:S01]  /*0e10*/  LDC.64 R10, c[0x4][0x18] ;  /* 0x01000600ff0a7b82 */ /* 0x000e620000000a00 */
[----:B------:R-:W-:Y:S02]  /*0e20*/  IMAD.MOV.U32 R7, RZ, RZ, -0x1 ;  /* 0xffffffffff077424 */ /* 0x000fe400078e00ff */
[----:B------:R2:W-:Y:S04]  /*0e30*/  STS.64 [R3+0xb0], R8 ;  /* 0x0000b00803007388 */ /* 0x0005e80000000a00 */
[----:B0-----:R-:W3:Y:S04]  /*0e40*/  LD.E R6, desc[UR36][R4.64] ;  /* 0x0000002404067980 */ /* 0x001ee8000c101900 */
[----:B-1----:R-:W4:Y:S01]  /*0e50*/  ATOMG.E.ADD.STRONG.GPU PT, R0, desc[UR36][R10.64], R7 ;  /* 0x800000070a0079a8 */ /* 0x002f2200081ef124 */
[----:B------:R-:W-:Y:S01]  /*0e60*/  BSSY.RECONVERGENT B1, `(.L_x_15) ;  /* 0x0000084000017945 */ /* 0x000fe20003800200 */
[----:B---3--:R-:W-:-:S02]  /*0e70*/  VIADD R13, R6, 0xffffffff ;  /* 0xffffffff060d7836 */ /* 0x008fc40000000000 */
[----:B----4-:R2:W-:Y:S03]  /*0e80*/  ST.E desc[UR36][R4.64], R0 ;  /* 0x0000000004007985 */ /* 0x0105e6000c101924 */
[----:B------:R-:W-:-:S13]  /*0e90*/  ISETP.GT.AND P0, PT, R13, R0, PT ;  /* 0x000000000d00720c */ /* 0x000fda0003f04270 */
[----:B--2---:R-:W-:Y:S05]  /*0ea0*/  @!P0 BRA `(.L_x_16) ;  /* 0x0000000400fc8947 */ /* 0x004fea0003800000 */
[----:B------:R-:W-:Y:S01]  /*0eb0*/  LOP3.LUT R5, RZ, R0, RZ, 0x33, !PT ;  /* 0x00000000ff057212 */ /* 0x000fe200078e33ff */
[----:B------:R-:W-:Y:S01]  /*0ec0*/  BSSY.RECONVERGENT B0, `(.L_x_17) ;  /* 0x000003c000007945 */ /* 0x000fe20003800200 */
[C---:B------:R-:W-:Y:S02]  /*0ed0*/  VIADD R7, R6.reuse, 0xfffffffe ;  /* 0xfffffffe06077836 */ /* 0x040fe40000000000 */
[----:B------:R-:W-:Y:S02]  /*0ee0*/  IMAD.MOV.U32 R15, RZ, RZ, R6 ;  /* 0x000000ffff0f7224 */ /* 0x000fe400078e0006 */
[----:B------:R-:W-:-:S05]  /*0ef0*/  IMAD.IADD R5, R6, 0x1, R5 ;  /* 0x0000000106057824 */ /* 0x000fca00078e0205 */
[----:B------:R-:W-:Y:S01]  /*0f00*/  LOP3.LUT P0, R12, R5, 0x3, RZ, 0xc0, !PT ;  /* 0x00000003050c7812 */ /* 0x000fe2000780c0ff */
[----:B------:R-:W-:-:S12]  /*0f10*/  IMAD.MOV.U32 R5, RZ, RZ, R13 ;  /* 0x000000ffff057224 */ /* 0x000fd800078e000d */
[----:B------:R-:W-:Y:S05]  /*0f20*/  @!P0 BRA `(.L_x_18) ;  /* 0x0000000000d48947 */ /* 0x000fea0003800000 */
[----:B------:R-:W-:Y:S01]  /*0f30*/  ISETP.GE.AND P0, PT, R6, 0x1, PT ;  /* 0x000000010600780c */ /* 0x000fe20003f06270 */
[----:B------:R-:W-:Y:S01]  /*0f40*/  BSSY.RECONVERGENT B3, `(.L_x_19) ;  /* 0x000000d000037945 */ /* 0x000fe20003800200 */
[----:B------:R-:W-:-:S11]  /*0f50*/  ISETP.NE.AND P1, PT, R12, 0x1, PT ;  /* 0x000000010c00780c */ /* 0x000fd60003f25270 */
[----:B------:R-:W-:Y:S05]  /*0f60*/  @!P0 BRA `(.L_x_20) ;  /* 0x0000000000288947 */ /* 0x000fea0003800000 */
[----:B------:R-:W0:Y:S04]  /*0f70*/  LDS.64 R4, [R3+0x40] ;  /* 0x0000400003047984 */ /* 0x000e280000000a00 */
[----:B0-----:R-:W2:Y:S01]  /*0f80*/  LD.E R9, desc[UR36][R4.64] ;  /* 0x0000002404097980 */ /* 0x001ea2000c101900 */
[----:B------:R-:W-:Y:S02]  /*0f90*/  IMAD.MOV.U32 R21, RZ, RZ, 0x40000000 ;  /* 0x40000000ff157424 */ /* 0x000fe400078e00ff */
[----:B--2---:R-:W-:-:S05]  /*0fa0*/  IMAD.WIDE R8, R9, 0x4, R16 ;  /* 0x0000000409087825 */ /* 0x004fca00078e0210 */
[----:B------:R0:W-:Y:S04]  /*0fb0*/  STG.E desc[UR36][R8.64], R21 ;  /* 0x0000001508007986 */ /* 0x0001e8000c101924 */
[----:B------:R-:W2:Y:S02]  /*0fc0*/  LD.E R11, desc[UR36][R4.64] ;  /* 0x00000024040b7980 */ /* 0x000ea4000c101900 */
[C---:B--2---:R-:W-:Y:S02]  /*0fd0*/  VIADD R15, R11.reuse, 0x1 ;  /* 0x000000010b0f7836 */ /* 0x044fe40000000000 */
[----:B------:R-:W-:-:S03]  /*0fe0*/  IMAD.WIDE R10, R11, 0x4, R26 ;  /* 0x000000040b0a7825 */ /* 0x000fc600078e021a */
[----:B------:R0:W-:Y:S04]  /*0ff0*/  ST.E desc[UR36][R4.64], R15 ;  /* 0x0000000f04007985 */ /* 0x0001e8000c101924 */
[----:B------:R0:W-:Y:S02]  /*1000*/  STG.E desc[UR36][R10.64], R13 ;  /* 0x0000000d0a007986 */ /* 0x0001e4000c101924 */
.L_x_20:
[----:B------:R-:W-:Y:S05]  /*1010*/  BSYNC.RECONVERGENT B3 ;  /* 0x0000000000037941 */ /* 0x000fea0003800200 */
.L_x_19:
[----:B0-----:R-:W-:Y:S02]  /*1020*/  IMAD.MOV.U32 R15, RZ, RZ, R13 ;  /* 0x000000ffff0f7224 */ /* 0x001fe400078e000d */
[----:B------:R-:W-:Y:S01]  /*1030*/  IMAD.MOV.U32 R5, RZ, RZ, R7 ;  /* 0x000000ffff057224 */ /* 0x000fe200078e0007 */
[----:B------:R-:W-:Y:S06]  /*1040*/  @!P1 BRA `(.L_x_18) ;  /* 0x00000000008c9947 */ /* 0x000fec0003800000 */
[----:B------:R-:W-:Y:S01]  /*1050*/  ISETP.GE.AND P0, PT, R6, 0x2, PT ;  /* 0x000000020600780c */ /* 0x000fe20003f06270 */
[----:B------:R-:W-:Y:S01]  /*1060*/  BSSY.RECONVERGENT B3, `(.L_x_21) ;  /* 0x000000e000037945 */ /* 0x000fe20003800200 */
[----:B------:R-:W-:Y:S01]  /*1070*/  ISETP.NE.AND P1, PT, R12, 0x2, PT ;  /* 0x000000020c00780c */ /* 0x000fe20003f25270 */
[----:B------:R-:W-:-:S10]  /*1080*/  VIADD R8, R6, 0xfffffffd ;  /* 0xfffffffd06087836 */ /* 0x000fd40000000000 */
[----:B------:R-:W-:Y:S05]  /*1090*/  @!P0 BRA `(.L_x_22) ;  /* 0x0000000000288947 */ /* 0x000fea0003800000 */
[----:B------:R-:W0:Y:S04]  /*10a0*/  LDS.64 R4, [R3+0x40] ;  /* 0x0000400003047984 */ /* 0x000e280000000a00 */
[----:B0-----:R-:W2:Y:S01]  /*10b0*/  LD.E R13, desc[UR36][R4.64] ;  /* 0x00000024040d7980 */ /* 0x001ea2000c101900 */
[----:B------:R-:W-:Y:S02]  /*10c0*/  HFMA2 R15, -RZ, RZ, 2, 0 ;  /* 0x40000000ff0f7431 */ /* 0x000fe400000001ff */
[----:B--2---:R-:W-:-:S05]  /*10d0*/  IMAD.WIDE R12, R13, 0x4, R16 ;  /* 0x000000040d0c7825 */ /* 0x004fca00078e0210 */
[----:B------:R0:W-:Y:S04]  /*10e0*/  STG.E desc[UR36][R12.64], R15 ;  /* 0x0000000f0c007986 */ /* 0x0001e8000c101924 */
[----:B------:R-:W2:Y:S02]  /*10f0*/  LD.E R11, desc[UR36][R4.64] ;  /* 0x00000024040b7980 */ /* 0x000ea4000c101900 */
[C---:B--2---:R-:W-:Y:S02]  /*1100*/  VIADD R9, R11.reuse, 0x1 ;  /* 0x000000010b097836 */ /* 0x044fe40000000000 */
[----:B------:R-:W-:-:S03]  /*1110*/  IMAD.WIDE R10, R11, 0x4, R26 ;  /* 0x000000040b0a7825 */ /* 0x000fc600078e021a */
[----:B------:R0:W-:Y:S04]  /*1120*/  ST.E desc[UR36][R4.64], R9 ;  /* 0x0000000904007985 */ /* 0x0001e8000c101924 */
[----:B------:R0:W-:Y:S02]  /*1130*/  STG.E desc[UR36][R10.64], R7 ;  /* 0x000000070a007986 */ /* 0x0001e4000c101924 */
.L_x_22:
[----:B------:R-:W-:Y:S05]  /*1140*/  BSYNC.RECONVERGENT B3 ;  /* 0x0000000000037941 */ /* 0x000fea0003800200 */
.L_x_21:
[----:B0-----:R-:W-:Y:S02]  /*1150*/  IMAD.MOV.U32 R15, RZ, RZ, R7 ;  /* 0x000000ffff0f7224 */ /* 0x001fe400078e0007 */
[----:B------:R-:W-:Y:S01]  /*1160*/  IMAD.MOV.U32 R5, RZ, RZ, R8 ;  /* 0x000000ffff057224 */ /* 0x000fe200078e0008 */
[----:B------:R-:W-:Y:S06]  /*1170*/  @!P1 BRA `(.L_x_18) ;  /* 0x0000000000409947 */ /* 0x000fec0003800000 */
[----:B------:R-:W-:Y:S01]  /*1180*/  ISETP.GE.AND P0, PT, R6, 0x3, PT ;  /* 0x000000030600780c */ /* 0x000fe20003f06270 */
[----:B------:R-:W-:-:S12]  /*1190*/  BSSY.RECONVERGENT B3, `(.L_x_23) ;  /* 0x000000c000037945 */ /* 0x000fd80003800200 */
        /* <DEDUP_REMOVED lines=11> */
.L_x_24:
[----:B------:R-:W-:Y:S05]  /*1250*/  BSYNC.RECONVERGENT B3 ;  /* 0x0000000000037941 */ /* 0x000fea0003800200 */
.L_x_23:
[----:B0-----:R-:W-:Y:S02]  /*1260*/  VIADD R5, R6, 0xfffffffc ;  /* 0xfffffffc06057836 */ /* 0x001fe40000000000 */
[----:B------:R-:W-:-:S07]  /*1270*/  IMAD.MOV.U32 R15, RZ, RZ, R8 ;  /* 0x000000ffff0f7224 */ /* 0x000fce00078e0008 */
.L_x_18:
[----:B------:R-:W-:Y:S05]  /*1280*/  BSYNC.RECONVERGENT B0 ;  /* 0x0000000000007941 */ /* 0x000fea0003800200 */
.L_x_17:
[----:B------:R-:W-:-:S05]  /*1290*/  IMAD.IADD R3, R7, 0x1, -R0 ;  /* 0x0000000107037824 */ /* 0x000fca00078e0a00 */
[----:B------:R-:W-:-:S13]  /*12a0*/  ISETP.GE.U32.AND P0, PT, R3, 0x3, PT ;  /* 0x000000030300780c */ /* 0x000fda0003f06070 */
[----:B------:R-:W-:Y:S05]  /*12b0*/  @!P0 BRA `(.L_x_16) ;  /* 0x0000000000f88947 */ /* 0x000fea0003800000 */
.L_x_25:
[----:B------:R-:W-:-:S13]  /*12c0*/  ISETP.GE.AND P0, PT, R15, 0x1, PT ;  /* 0x000000010f00780c */ /* 0x000fda0003f06270 */
[----:B------:R-:W0:Y:S01]  /*12d0*/  @P0 S2R R4, SR_CgaCtaId ;  /* 0x0000000000040919 */ /* 0x000e220000008800 */
[----:B-1----:R-:W-:-:S04]  /*12e0*/  @P0 MOV R3, 0x400 ;  /* 0x0000040000030802 */ /* 0x002fc80000000f00 */
[----:B0-----:R-:W-:-:S05]  /*12f0*/  @P0 LEA R4, R4, R3, 0x18 ;  /* 0x0000000304040211 */ /* 0x001fca00078ec0ff */
[----:B------:R-:W0:Y:S04]  /*1300*/  @P0 LDS.64 R8, [R4+0x40] ;  /* 0x0000400004080984 */ /* 0x000e280000000a00 */
[----:B0-----:R-:W2:Y:S01]  /*1310*/  @P0 LD.E R11, desc[UR36][R8.64] ;  /* 0x00000024080b0980 */ /* 0x001ea2000c101900 */
[----:B------:R-:W-:Y:S01]  /*1320*/  @P0 IMAD.MOV.U32 R15, RZ, RZ, 0x40000000 ;  /* 0x40000000ff0f0424 */ /* 0x000fe200078e00ff */
[----:B------:R-:W-:-:S13]  /*1330*/  ISETP.GE.AND P1, PT, R5, 0x1, PT ;  /* 0x000000010500780c */ /* 0x000fda0003f26270 */
[----:B------:R-:W0:Y:S01]  /*1340*/  @P1 S2R R7, SR_CgaCtaId ;  /* 0x0000000000071919 */ /* 0x000e220000008800 */
[----:B--2---:R-:W-:-:S05]  /*1350*/  @P0 IMAD.WIDE R10, R11, 0x4, R16 ;  /* 0x000000040b0a0825 */ /* 0x004fca00078e0210 */
[----:B------:R-:W-:Y:S04]  /*1360*/  @P0 STG.E desc[UR36][R10.64], R15 ;  /* 0x0000000f0a000986 */ /* 0x000fe8000c101924 */
[----:B------:R-:W2:Y:S01]  /*1370*/  @P0 LD.E R13, desc[UR36][R8.64] ;  /* 0x00000024080d0980 */ /* 0x000ea2000c101900 */
[----:B------:R-:W-:-:S04]  /*1380*/  @P1 MOV R6, 0x400 ;  /* 0x0000040000061802 */ /* 0x000fc80000000f00 */
[----:B0-----:R-:W-:Y:S01]  /*1390*/  @P1 LEA R6, R7, R6, 0x18 ;  /* 0x0000000607061211 */ /* 0x001fe200078ec0ff */
[C---:B--2---:R-:W-:Y:S02]  /*13a0*/  @P0 VIADD R3, R13.reuse, 0x1 ;  /* 0x000000010d030836 */ /* 0x044fe40000000000 */
[----:B------:R-:W-:-:S03]  /*13b0*/  @P0 IMAD.WIDE R12, R13, 0x4, R26 ;  /* 0x000000040d0c0825 */ /* 0x000fc600078e021a */
[----:B------:R-:W-:Y:S04]  /*13c0*/  @P0 ST.E desc[UR36][R8.64], R3 ;  /* 0x0000000308000985 */ /* 0x000fe8000c101924 */
[----:B------:R-:W0:Y:S04]  /*13d0*/  @P1 LDS.64 R6, [R6+0x40] ;  /* 0x0000400006061984 */ /* 0x000e280000000a00 */
[----:B------:R1:W-:Y:S04]  /*13e0*/  @P0 STG.E desc[UR36][R12.64], R5 ;  /* 0x000000050c000986 */ /* 0x0003e8000c101924 */
        /* <DEDUP_REMOVED lines=9> */
[----:B------:R-:W-:Y:S02]  /*1480*/  @P1 VIADD R3, R5, 0xffffffff ;  /* 0xffffffff05031836 */ /* 0x000fe40000000000 */
[C---:B--2---:R-:W-:Y:S02]  /*1490*/  @P1 VIADD R21, R15.reuse, 0x1 ;  /* 0x000000010f151836 */ /* 0x044fe40000000000 */
[----:B-1----:R-:W-:-:S03]  /*14a0*/  @P1 IMAD.WIDE R12, R15, 0x4, R26 ;  /* 0x000000040f0c1825 */ /* 0x002fc600078e021a */
[----:B------:R-:W-:Y:S04]  /*14b0*/  @P1 ST.E desc[UR36][R6.64], R21 ;  /* 0x0000001506001985 */ /* 0x000fe8000c101924 */
[----:B------:R-:W0:Y:S04]  /*14c0*/  @P0 LDS.64 R8, [R4+0x40] ;  /* 0x0000400004080984 */ /* 0x000e280000000a00 */
[----:B------:R1:W-:Y:S04]  /*14d0*/  @P1 STG.E desc[UR36][R12.64], R3 ;  /* 0x000000030c001986 */ /* 0x0003e8000c101924 */
[----:B0-----:R-:W2:Y:S01]  /*14e0*/  @P0 LD.E R11, desc[UR36][R8.64] ;  /* 0x00000024080b0980 */ /* 0x001ea2000c101900 */
[----:B------:R-:W-:-:S02]  /*14f0*/  @P0 MOV R25, 0x40000000 ;  /* 0x4000000000190802 */ /* 0x000fc40000000f00 */
[----:B------:R-:W-:-:S13]  /*1500*/  ISETP.GE.AND P1, PT, R5, 0x3, PT ;  /* 0x000000030500780c */ /* 0x000fda0003f26270 */
[----:B------:R-:W0:Y:S01]  /*1510*/  @P1 S2R R7, SR_CgaCtaId ;  /* 0x0000000000071919 */ /* 0x000e220000008800 */
[----:B--2---:R-:W-:-:S05]  /*1520*/  @P0 IMAD.WIDE R10, R11, 0x4, R16 ;  /* 0x000000040b0a0825 */ /* 0x004fca00078e0210 */
[----:B------:R-:W-:Y:S04]  /*1530*/  @P0 STG.E desc[UR36][R10.64], R25 ;  /* 0x000000190a000986 */ /* 0x000fe8000c101924 */
[----:B------:R-:W2:Y:S01]  /*1540*/  @P0 LD.E R15, desc[UR36][R8.64] ;  /* 0x00000024080f0980 */ /* 0x000ea2000c101900 */
[----:B------:R-:W-:Y:S01]  /*1550*/  @P1 MOV R4, 0x400 ;  /* 0x0000040000041802 */ /* 0x000fe20000000f00 */
[----:B-1----:R-:W-:-:S03]  /*1560*/  @P0 VIADD R3, R5, 0xfffffffe ;  /* 0xfffffffe05030836 */ /* 0x002fc60000000000 */
[----:B0-----:R-:W-:Y:S01]  /*1570*/  @P1 LEA R7, R7, R4, 0x18 ;  /* 0x0000000407071211 */ /* 0x001fe200078ec0ff */
[C---:B--2---:R-:W-:Y:S02]  /*1580*/  @P0 VIADD R21, R15.reuse, 0x1 ;  /* 0x000000010f150836 */ /* 0x044fe40000000000 */
[----:B------:R-:W-:-:S03]  /*1590*/  @P0 IMAD.WIDE R12, R15, 0x4, R26 ;  /* 0x000000040f0c0825 */ /* 0x000fc600078e021a */
[----:B------:R-:W-:Y:S04]  /*15a0*/  @P0 ST.E desc[UR36][R8.64], R21 ;  /* 0x0000001508000985 */ /* 0x000fe8000c101924 */
[----:B------:R-:W0:Y:S04]  /*15b0*/  @P1 LDS.64 R6, [R7+0x40] ;  /* 0x0000400007061984 */ /* 0x000e280000000a00 */
[----:B------:R1:W-:Y:S04]  /*15c0*/  @P0 STG.E desc[UR36][R12.64], R3 ;  /* 0x000000030c000986 */ /* 0x0003e8000c101924 */
[----:B0-----:R-:W2:Y:S01]  /*15d0*/  @P1 LD.E R11, desc[UR36][R6.64] ;  /* 0x00000024060b1980 */ /* 0x001ea2000c101900 */
[----:B------:R-:W-:-:S02]  /*15e0*/  @P1 IMAD.MOV.U32 R35, RZ, RZ, 0x40000000 ;  /* 0x40000000ff231424 */ /* 0x000fc400078e00ff */
[----:B--2---:R-:W-:-:S05]  /*15f0*/  @P1 IMAD.WIDE R10, R11, 0x4, R16 ;  /* 0x000000040b0a1825 */ /* 0x004fca00078e0210 */
[----:B------:R1:W-:Y:S04]  /*1600*/  @P1 STG.E desc[UR36][R10.64], R35 ;  /* 0x000000230a001986 */ /* 0x0003e8000c101924 */
[----:B------:R-:W2:Y:S01]  /*1610*/  @P1 LD.E R25, desc[UR36][R6.64] ;  /* 0x0000002406191980 */ /* 0x000ea2000c101900 */
[C---:B------:R-:W-:Y:S02]  /*1620*/  VIADD R15, R5.reuse, 0xfffffffd ;  /* 0xfffffffd050f7836 */ /* 0x040fe40000000000 */
[----:B------:R-:W-:-:S05]  /*1630*/  VIADD R5, R5, 0xfffffffc ;  /* 0xfffffffc05057836 */ /* 0x000fca0000000000 */
[----:B------:R-:W-:Y:S01]  /*1640*/  ISETP.GT.AND P0, PT, R5, R0, PT ;  /* 0x000000000500720c */ /* 0x000fe20003f04270 */
[C---:B--2---:R-:W-:Y:S02]  /*1650*/  @P1 VIADD R21, R25.reuse, 0x1 ;  /* 0x0000000119151836 */ /* 0x044fe40000000000 */
[----:B------:R-:W-:-:S03]  /*1660*/  @P1 IMAD.WIDE R8, R25, 0x4, R26 ;  /* 0x0000000419081825 */ /* 0x000fc600078e021a */
[----:B------:R1:W-:Y:S04]  /*1670*/  @P1 ST.E desc[UR36][R6.64], R21 ;  /* 0x0000001506001985 */ /* 0x0003e8000c101924 */
[----:B------:R1:W-:Y:S03]  /*1680*/  @P1 STG.E desc[UR36][R8.64], R15 ;  /* 0x0000000f08001986 */ /* 0x0003e6000c101924 */
[----:B------:R-:W-:Y:S05]  /*1690*/  @P0 BRA `(.L_x_25) ;  /* 0xfffffffc00080947 */ /* 0x000fea000383ffff */
.L_x_16:
[----:B------:R-:W-:Y:S05]  /*16a0*/  BSYNC.RECONVERGENT B1 ;  /* 0x0000000000017941 */ /* 0x000fea0003800200 */
.L_x_15:
[----:B-1----:R-:W0:Y:S02]  /*16b0*/  LDC.64 R6, c[0x0][0x388] ;  /* 0x0000e200ff067b82 */ /* 0x002e240000000a00 */
[----:B0-----:R-:W2:Y:S06]  /*16c0*/  LDG.E R0, desc[UR36][R6.64] ;  /* 0x0000002406007981 */ /* 0x001eac000c1e1900 */
[----:B------:R-:W0:Y:S01]  /*16d0*/  S2UR UR5, SR_CgaCtaId ;  /* 0x00000000000579c3 */ /* 0x000e220000008800 */
[----:B------:R-:W-:Y:S02]  /*16e0*/  UMOV UR4, 0x400 ;  /* 0x0000040000047882 */ /* 0x000fe40000000000 */
[----:B0-----:R-:W-:-:S09]  /*16f0*/  ULEA UR4, UR5, UR4, 0x18 ;  /* 0x0000000405047291 */ /* 0x001fd2000f8ec0ff */
[----:B------:R-:W0:Y:S01]  /*1700*/  LDS.64 R8, [UR4+0x30] ;  /* 0x00003004ff087984 */ /* 0x000e220008000a00 */
[----:B--2---:R-:W-:-:S13]  /*1710*/  ISETP.GE.AND P0, PT, R0, 0x1, PT ;  /* 0x000000010000780c */ /* 0x004fda0003f06270 */
[----:B0-----:R-:W-:Y:S05]  /*1720*/  @!P0 BRA `(.L_x_26) ;  /* 0x00000000001c8947 */ /* 0x001fea0003800000 */
[----:B------:R-:W-:-:S07]  /*1730*/  IMAD.MOV.U32 R3, RZ, RZ, RZ ;  /* 0x000000ffff037224 */ /* 0x000fce00078e00ff */
.L_x_27:
[----:B------:R-:W-:-:S05]  /*1740*/  IMAD.WIDE.U32 R4, R3, 0x4, R28 ;  /* 0x0000000403047825 */ /* 0x000fca00078e001c */
[----:B------:R0:W-:Y:S04]  /*1750*/  STG.E desc[UR36][R4.64], R3 ;  /* 0x0000000304007986 */ /* 0x0001e8000c101924 */
[----:B------:R-:W2:Y:S01]  /*1760*/  LDG.E R0, desc[UR36][R6.64] ;  /* 0x0000002406007981 */ /* 0x000ea2000c1e1900 */
[----:B0-----:R-:W-:-:S05]  /*1770*/  VIADD R3, R3, 0x1 ;  /* 0x0000000103037836 */ /* 0x001fca0000000000 */
[----:B--2---:R-:W-:-:S13]  /*1780*/  ISETP.GE.AND P0, PT, R3, R0, PT ;  /* 0x000000000300720c */ /* 0x004fda0003f06270 */
[----:B------:R-:W-:Y:S05]  /*1790*/  @!P0 BRA `(.L_x_27) ;  /* 0xfffffffc00e88947 */ /* 0x000fea000383ffff */
.L_x_26:
[----:B------:R-:W2:Y:S04]  /*17a0*/  LD.E R3, desc[UR36][R8.64] ;  /* 0x0000002408037980 */ /* 0x000ea8000c101900 */
[----:B------:R-:W2:Y:S04]  /*17b0*/  LDS.64 R10, [UR4+0x8] ;  /* 0x00000804ff0a7984 */ /* 0x000ea80008000a00 */
[----:B--2---:R-:W-:Y:S04]  /*17c0*/  ST.E desc[UR36][R10.64], R3 ;  /* 0x000000030a007985 */ /* 0x004fe8000c101924 */
[----:B------:R-:W0:Y:S04]  /*17d0*/  LDS.128 R4, [UR4+0x20] ;  /* 0x00002004ff047984 */ /* 0x000e280008000c00 */
[----:B0-----:R-:W2:Y:S04]  /*17e0*/  LD.E R5, desc[UR36][R4.64] ;  /* 0x0000002404057980 */ /* 0x001ea8000c101900 */
[----:B--2---:R-:W-:Y:S04]  /*17f0*/  ST.E desc[UR36][R6.64], R5 ;  /* 0x0000000506007985 */ /* 0x004fe8000c101924 */
[----:B------:R-:W0:Y:S04]  /*1800*/  LDS.64 R14, [UR4+0x28] ;  /* 0x00002804ff0e7984 */ /* 0x000e280008000a00 */
[----:B------:R-:W1:Y:S04]  /*1810*/  LDS.64 R12, [UR4+0x8] ;  /* 0x00000804ff0c7984 */ /* 0x000e680008000a00 */
[----:B0-----:R-:W2:Y:S04]  /*1820*/  LD.E R21, desc[UR36][R14.64] ;  /* 0x000000240e157980 */ /* 0x001ea8000c101900 */
[----:B-1----:R-:W3:Y:S01]  /*1830*/  LD.E R13, desc[UR36][R12.64] ;  /* 0x000000240c0d7980 */ /* 0x002ee2000c101900 */
[----:B--2---:R-:W-:-:S02]  /*1840*/  VIADD R25, R21, 0x1 ;  /* 0x0000000115197836 */ /* 0x004fc40000000000 */
[----:B------:R-:W-:-:S03]  /*1850*/  IMAD.WIDE R8, R21, 0x4, R30 ;  /* 0x0000000415087825 */ /* 0x000fc600078e021e */
[----:B------:R1:W-:Y:S04]  /*1860*/  ST.E desc[UR36][R14.64], R25 ;  /* 0x000000190e007985 */ /* 0x0003e8000c101924 */
[----:B---3--:R1:W-:Y:S04]  /*1870*/  STG.E desc[UR36][R8.64], R13 ;  /* 0x0000000d08007986 */ /* 0x0083e8000c101924 */
[----:B------:R-:W-:Y:S01]  /*1880*/  STS [UR4+0x54], RZ ;  /* 0x000054ffff007988 */ /* 0x000fe20008000804 */
.L_x_14:
[----:B------:R-:W-:Y:S05]  /*1890*/  BSYNC.RECONVERGENT B2 ;  /* 0x0000000000027941 */ /* 0x000fea0003800200 */
.L_x_13:
[----:B------:R-:W-:Y:S01]  /*18a0*/  BAR.SYNC.DEFER_BLOCKING 0x0 ;  /* 0x0000000000007b1d */ /* 0x000fe20000010000 */
[----:B------:R-:W-:-:S05]  /*18b0*/  ISETP.NE.AND P1, PT, R24, RZ, PT ;  /* 0x000000ff1800720c */ /* 0x000fca0003f25270 */
[----:B------:R-:W-:Y:S08]  /*18c0*/  BSSY.RECONVERGENT B0, `(.L_x_28) ;  /* 0x000000d000007945 */ /* 0x000ff00003800200 */
[----:B------:R-:W-:Y:S05]  /*18d0*/  @P1 BRA `(.L_x_29) ;  /* 0x00000000002c1947 */ /* 0x000fea0003800000 */
[----:B-1----:R-:W-:Y:S01]  /*18e0*/  CS2R R8, SR_CLOCKLO ;  /* 0x0000000000087805 */ /* 0x002fe20000015000 */
[----:B------:R-:W1:Y:S01]  /*18f0*/  S2UR UR5, SR_CgaCtaId ;  /* 0x00000000000579c3 */ /* 0x000e620000008800 */
[----:B------:R-:W-:Y:S02]  /*1900*/  UMOV UR4, 0x400 ;  /* 0x0000040000047882 */ /* 0x000fe40000000000 */
[----:B-1----:R-:W-:-:S09]  /*1910*/  ULEA UR4, UR5, UR4, 0x18 ;  /* 0x0000000405047291 */ /* 0x002fd2000f8ec0ff */
[----:B0-----:R-:W-:Y:S04]  /*1920*/  LDS.64 R4, [UR4+0xb0] ;  /* 0x0000b004ff047984 */ /* 0x001fe80008000a00 */
[----:B------:R-:W0:Y:S02]  /*1930*/  LDS.64 R6, [UR4+0x68] ;  /* 0x00006804ff067984 */ /* 0x000e240008000a00 */
[----:B0-----:R-:W-:-:S04]  /*1940*/  IADD3 R4, P0, P2, R6, R8, -R4 ;  /* 0x0000000806047210 */ /* 0x001fc80007a1e804 */
[----:B------:R-:W-:-:S05]  /*1950*/  IADD3.X R5, PT, PT, R7, R9, ~R5, P0, P2 ;  /* 0x0000000907057210 */ /* 0x000fca00007e4c05 */
[----:B------:R0:W-:Y:S02]  /*1960*/  STS.64 [UR4+0x68], R4 ;  /* 0x00006804ff007988 */ /* 0x0001e40008000a04 */
[----:B0-----:R-:W-:-:S05]  /*1970*/  CS2R R4, SR_CLOCKLO ;  /* 0x0000000000047805 */ /* 0x001fca0000015000 */
[----:B------:R2:W-:Y:S02]  /*1980*/  STS.64 [UR4+0xb0], R4 ;  /* 0x0000b004ff007988 */ /* 0x0005e40008000a04 */
.L_x_29:
[----:B------:R-:W-:Y:S05]  /*1990*/  BSYNC.RECONVERGENT B0 ;  /* 0x0000000000007941 */ /* 0x000fea0003800200 */
.L_x_28:
[----:B------:R-:W3:Y:S01]  /*19a0*/  S2UR UR5, SR_CgaCtaId ;  /* 0x00000000000579c3 */ /* 0x000ee20000008800 */
[----:B------:R-:W-:Y:S02]  /*19b0*/  UMOV UR4, 0x400 ;  /* 0x0000040000047882 */ /* 0x000fe40000000000 */
[----:B---3--:R-:W-:-:S06]  /*19c0*/  ULEA UR4, UR5, UR4, 0x18 ;  /* 0x0000000405047291 */ /* 0x008fcc000f8ec0ff */
[----:B------:R-:W-:-:S05]  /*19d0*/  IMAD.U32 R0, RZ, RZ, UR4 ;  /* 0x00000004ff007e24 */ /* 0x000fca000f8e00ff */
[----:B0-2---:R-:W0:Y:S04]  /*19e0*/  LDS.64 R4, [R0+0x30] ;  /* 0x0000300000047984 */ /* 0x005e280000000a00 */
[----:B0-----:R-:W2:Y:S02]  /*19f0*/  LD.E R4, desc[UR36][R4.64] ;  /* 0x0000002404047980 */ /* 0x001ea4000c101900 */
[----:B--2---:R-:W-:-:S13]  /*1a00*/  ISETP.GE.AND P0, PT, R4, RZ, PT ;  /* 0x000000ff0400720c */ /* 0x004fda0003f06270 */
[----:B------:R-:W-:Y:S05]  /*1a10*/  @!P0 BRA `(.L_x_30) ;  /* 0x0000002c00848947 */ /* 0x000fea0003800000 */
[----:B------:R-:W0:Y:S02]  /*1a20*/  LDC.64 R4, c[0x0][0x380] ;  /* 0x0000e000ff047b82 */ /* 0x000e240000000a00 */
[----:B0-----:R-:W2:Y:S02]  /*1a30*/  LDG.E R3, desc[UR36][R4.64] ;  /* 0x0000002404037981 */ /* 0x001ea4000c1e1900 */
[----:B--2---:R-:W-:-:S13]  /*1a40*/  ISETP.GE.AND P0, PT, R24, R3, PT ;  /* 0x000000031800720c */ /* 0x004fda0003f06270 */
[----:B------:R-:W-:Y:S05]  /*1a50*/  @P0 BRA `(.L_x_31) ;  /* 0x0000000000280947 */ /* 0x000fea0003800000 */
[----:B------:R0:W2:Y:S01]  /*1a60*/  LDS R3, [R0] ;  /* 0x0000000000037984 */ /* 0x0000a20000000800 */
[----:B-1----:R-:W-:-:S07]  /*1a70*/  IMAD.MOV.U32 R9, RZ, RZ, R24 ;  /* 0x000000ffff097224 */ /* 0x002fce00078e0018 */
.L_x_32:
[----:B------:R-:W-:-:S05]  /*1a80*/  IMAD.WIDE R6, R9, 0x4, R32 ;  /* 0x0000000409067825 */ /* 0x000fca00078e0220 */
[----:B------:R-:W2:Y:S02]  /*1a90*/  LDG.E R8, desc[UR36][R6.64] ;  /* 0x0000002406087981 */ /* 0x000ea4000c1e1900 */
[----:B--2---:R-:W-:-:S05]  /*1aa0*/  VIMNMX R11, PT, PT, R3, R8, PT ;  /* 0x00000008030b7248 */ /* 0x004fca0003fe0100 */
[----:B------:R3:W-:Y:S04]  /*1ab0*/  STG.E desc[UR36][R6.64], R11 ;  /* 0x0000000b06007986 */ /* 0x0007e8000c101924 */
[----:B------:R-:W2:Y:S01]  /*1ac0*/  LDG.E R8, desc[UR36][R4.64] ;  /* 0x0000002404087981 */ /* 0x000ea2000c1e1900 */
[----:B------:R-:W-:-:S05]  /*1ad0*/  VIADD R9, R9, UR38 ;  /* 0x0000002609097c36 */ /* 0x000fca0008000000 */
[----:B--2---:R-:W-:-:S13]  /*1ae0*/  ISETP.GE.AND P0, PT, R9, R8, PT ;  /* 0x000000080900720c */ /* 0x004fda0003f06270 */
[----:B---3--:R-:W-:Y:S05]  /*1af0*/  @!P0 BRA `(.L_x_32) ;  /* 0xfffffffc00e08947 */ /* 0x008fea000383ffff */
.L_x_31:
[----:B------:R-:W-:Y:S05]  /*1b00*/  WARPSYNC.ALL ;  /* 0x0000000000007948 */ /* 0x000fea0003800000 */
[----:B------:R-:W-:Y:S06]  /*1b10*/  BAR.SYNC.DEFER_BLOCKING 0x0 ;  /* 0x0000000000007b1d */ /* 0x000fec0000010000 */
[----:B------:R-:W-:Y:S04]  /*1b20*/  BSSY.RECONVERGENT B0, `(.L_x_33) ;  /* 0x000000a000007945 */ /* 0x000fe80003800200 */
[----:B------:R-:W-:Y:S05]  /*1b30*/  @P1 BRA `(.L_x_34) ;  /* 0x0000000000201947 */ /* 0x000fea0003800000 */
[----:B-1----:R-:W-:Y:S01]  /*1b40*/  CS2R R8, SR_CLOCKLO ;  /* 0x0000000000087805 */ /* 0x002fe20000015000 */
[----:B------:R-:W-:Y:S04]  /*1b50*/  LDS.64 R4, [R0+0xb0] ;  /* 0x0000b00000047984 */ /* 0x000fe80000000a00 */
[----:B------:R-:W1:Y:S02]  /*1b60*/  LDS.64 R6, [R0+0x70] ;  /* 0x0000700000067984 */ /* 0x000e640000000a00 */
[----:B-1----:R-:W-:-:S04]  /*1b70*/  IADD3 R4, P0, P1, R6, R8, -R4 ;  /* 0x0000000806047210 */ /* 0x002fc8000791e804 */
[----:B------:R-:W-:-:S05]  /*1b80*/  IADD3.X R5, PT, PT, R7, R9, ~R5, P0, P1 ;  /* 0x0000000907057210 */ /* 0x000fca00007e2c05 */
[----:B------:R1:W-:Y:S02]  /*1b90*/  STS.64 [R0+0x70], R4 ;  /* 0x0000700400007388 */ /* 0x0003e40000000a00 */
[----:B-1----:R-:W-:-:S05]  /*1ba0*/  CS2R R4, SR_CLOCKLO ;  /* 0x0000000000047805 */ /* 0x002fca0000015000 */
[----:B------:R2:W-:Y:S02]  /*1bb0*/  STS.64 [R0+0xb0], R4 ;  /* 0x0000b00400007388 */ /* 0x0005e40000000a00 */
.L_x_34:
[----:B------:R-:W-:Y:S05]  /*1bc0*/  BSYNC.RECONVERGENT B0 ;  /* 0x0000000000007941 */ /* 0x000fea0003800200 */
.L_x_33:
[----:B--2---:R-:W2:Y:S01]  /*1bd0*/  LDS.64 R4, [R0+0x8] ;  /* 0x0000080000047984 */ /* 0x004ea20000000a00 */
[----:B------:R-:W3:Y:S03]  /*1be0*/  LDC.64 R6, c[0x0][0x398] ;  /* 0x0000e600ff067b82 */ /* 0x000ee60000000a00 */
[----:B--2---:R-:W3:Y:S02]  /*1bf0*/  LD.E R5, desc[UR36][R4.64] ;  /* 0x0000002404057980 */ /* 0x004ee4000c101900 */
[----:B---3--:R-:W-:-:S05]  /*1c00*/  IMAD.WIDE R6, R5, 0x8, R6 ;  /* 0x0000000805067825 */ /* 0x008fca00078e0206 */
[----:B------:R-:W2:Y:S04]  /*1c10*/  LDG.E R3, desc[UR36][R6.64] ;  /* 0x0000002406037981 */ /* 0x000ea8000c1e1900 */
[----:B-1----:R-:W2:Y:S02]  /*1c20*/  LDG.E R8, desc[UR36][R6.64+0x4] ;  /* 0x0000042406087981 */ /* 0x002ea4000c1e1900 */
[C---:B--2---:R-:W-:Y:S01]  /*1c30*/  IADD3 R8, PT, PT, R3.reuse, R8, RZ ;  /* 0x0000000803087210 */ /* 0x044fe20007ffe0ff */
[----:B------:R-:W-:-:S05]  /*1c40*/  IMAD.IADD R3, R3, 0x1, R24 ;  /* 0x0000000103037824 */ /* 0x000fca00078e0218 */
[----:B------:R-:W-:-:S13]  /*1c50*/  ISETP.GE.AND P0, PT, R3, R8, PT ;  /* 0x000000080300720c */ /* 0x000fda0003f06270 */
[----:B------:R-:W-:Y:S05]  /*1c60*/  @P0 BRA `(.L_x_35) ;  /* 0x0000000000540947 */ /* 0x000fea0003800000 */
[----:B0-----:R-:W0:Y:S02]  /*1c70*/  LDS R0, [R0] ;  /* 0x0000000000007984 */ /* 0x001e240000000800 */
[----:B0-----:R-:W-:-:S07]  /*1c80*/  VIADD R9, R0, 0x1 ;  /* 0x0000000100097836 */ /* 0x001fce0000000000 */
.L_x_38:
[----:B------:R-:W0:Y:S02]  /*1c90*/  LDC.64 R4, c[0x0][0x3a0] ;  /* 0x0000e800ff047b82 */ /* 0x000e240000000a00 */
[----:B0-----:R-:W-:-:S06]  /*1ca0*/  IMAD.WIDE R4, R3, 0x4, R4 ;  /* 0x0000000403047825 */ /* 0x001fcc00078e0204 */
[----:B------:R-:W2:Y:S02]  /*1cb0*/  LDG.E R5, desc[UR36][R4.64] ;  /* 0x0000002404057981 */ /* 0x000ea4000c1e1900 */
[----:B--2---:R-:W-:-:S05]  /*1cc0*/  IMAD.WIDE R6, R5, 0x4, R32 ;  /* 0x0000000405067825 */ /* 0x004fca00078e0220 */
[----:B------:R-:W2:Y:S01]  /*1cd0*/  LDG.E R11, desc[UR36][R6.64] ;  /* 0x00000024060b7981 */ /* 0x000ea2000c1e1900 */
[----:B------:R-:W-:Y:S01]  /*1ce0*/  VIADD R3, R3, UR38 ;  /* 0x0000002603037c36 */ /* 0x000fe20008000000 */
[----:B------:R-:W-:Y:S05]  /*1cf0*/  YIELD ;  /* 0x0000000000007946 */ /* 0x000fea0003800000 */
[----:B------:R-:W-:Y:S01]  /*1d00*/  BSSY.RECONVERGENT B0, `(.L_x_36) ;  /* 0x000000a000007945 */ /* 0x000fe20003800200 */
[----:B------:R-:W-:Y:S02]  /*1d10*/  ISETP.GE.AND P1, PT, R3, R8, PT ;  /* 0x000000080300720c */ /* 0x000fe40003f26270 */
[----:B--2---:R-:W-:-:S13]  /*1d20*/  ISETP.NE.AND P0, PT, R11, R0, PT ;  /* 0x000000000b00720c */ /* 0x004fda0003f05270 */
[----:B------:R-:W-:Y:S05]  /*1d30*/  @P0 BRA `(.L_x_37) ;  /* 0x0000000000180947 */ /* 0x000fea0003800000 */
[----:B------:R-:W0:Y:S01]  /*1d40*/  S2UR UR5, SR_CgaCtaId ;  /* 0x00000000000579c3 */ /* 0x000e220000008800 */
[----:B------:R-:W-:Y:S01]  /*1d50*/  UMOV UR4, 0x400 ;  /* 0x0000040000047882 */ /* 0x000fe20000000000 */
[----:B------:R1:W-:Y:S01]  /*1d60*/  STG.E desc[UR36][R6.64], R9 ;  /* 0x0000000906007986 */ /* 0x0003e2000c101924 */
[----:B------:R-:W-:-:S04]  /*1d70*/  UIADD3 UR4, UPT, UPT, UR4, 0x54, URZ ;  /* 0x0000005404047890 */ /* 0x000fc8000fffe0ff */
[----:B0-----:R-:W-:-:S09]  /*1d80*/  ULEA UR4, UR5, UR4, 0x18 ;  /* 0x0000000405047291 */ /* 0x001fd2000f8ec0ff */
[----:B-1----:R-:W-:Y:S03]  /*1d90*/  ATOMS.POPC.INC.32 RZ, [UR4] ;  /* 0x00000000ffff7f8c */ /* 0x002fe6000d800004 */
.L_x_37:
[----:B------:R-:W-:Y:S05]  /*1da0*/  BSYNC.RECONVERGENT B0 ;  /* 0x0000000000007941 */ /* 0x000fea0003800200 */
.L_x_36:
[----:B------:R-:W-:Y:S05]  /*1db0*/  @!P1 BRA `(.L_x_38) ;  /* 0xfffffffc00b49947 */ /* 0x000fea000383ffff */
.L_x_35:
[----:B------:R-:W-:Y:S01]  /*1dc0*/  ISETP.NE.AND P0, PT, R24, RZ, PT ;  /* 0x000000ff1800720c */ /* 0x000fe20003f05270 */
[----:B------:R-:W-:Y:S05]  /*1dd0*/  WARPSYNC.ALL ;  /* 0x0000000000007948 */ /* 0x000fea0003800000 */
[----:B------:R-:W-:Y:S06]  /*1de0*/  BAR.SYNC.DEFER_BLOCKING 0x0 ;  /* 0x0000000000007b1d */ /* 0x000fec0000010000 */
[----:B------:R-:W-:Y:S04]  /*1df0*/  BSSY.RECONVERGENT B0, `(.L_x_39) ;  /* 0x0000014000007945 */ /* 0x000fe80003800200 */
[----:B------:R-:W-:Y:S05]  /*1e00*/  @P0 BRA `(.L_x_40) ;  /* 0x0000000000480947 */ /* 0x000fea0003800000 */
[----:B------:R-:W-:Y:S01]  /*1e10*/  CS2R R8, SR_CLOCKLO ;  /* 0x0000000000087805 */ /* 0x000fe20000015000 */
[----:B------:R-:W1:Y:S01]  /*1e20*/  S2UR UR5, SR_CgaCtaId ;  /* 0x00000000000579c3 */ /* 0x000e620000008800 */
[----:B------:R-:W-:Y:S02]  /*1e30*/  UMOV UR4, 0x400 ;  /* 0x0000040000047882 */ /* 0x000fe40000000000 */
[----:B-1----:R-:W-:-:S09]  /*1e40*/  ULEA UR4, UR5, UR4, 0x18 ;  /* 0x0000000405047291 */ /* 0x002fd2000f8ec0ff */
[----:B------:R-:W-:Y:S04]  /*1e50*/  LDS.64 R4, [UR4+0xb0] ;  /* 0x0000b004ff047984 */ /* 0x000fe80008000a00 */
[----:B------:R-:W1:Y:S02]  /*1e60*/  LDS.64 R6, [UR4+0x78] ;  /* 0x00007804ff067984 */ /* 0x000e640008000a00 */
[----:B-1----:R-:W-:-:S04]  /*1e70*/  IADD3 R4, P1, P2, R6, R8, -R4 ;  /* 0x0000000806047210 */ /* 0x002fc80007a3e804 */
[----:B------:R-:W-:-:S05]  /*1e80*/  IADD3.X R5, PT, PT, R7, R9, ~R5, P1, P2 ;  /* 0x0000000907057210 */ /* 0x000fca0000fe4c05 */
[----:B------:R-:W-:Y:S01]  /*1e90*/  STS.64 [UR4+0x78], R4 ;  /* 0x00007804ff007988 */ /* 0x000fe20008000a04 */
[----:B------:R-:W-:-:S03]  /*1ea0*/  CS2R R10, SR_CLOCKLO ;  /* 0x00000000000a7805 */ /* 0x000fc60000015000 */
[----:B------:R-:W1:Y:S04]  /*1eb0*/  LDS.64 R8, [UR4+0x38] ;  /* 0x00003804ff087984 */ /* 0x000e680008000a00 */
[----:B------:R-:W-:Y:S04]  /*1ec0*/  STS.64 [UR4+0xb0], R10 ;  /* 0x0000b00aff007988 */ /* 0x000fe80008000a04 */
[----:B-1----:R-:W-:Y:S04]  /*1ed0*/  ST.E desc[UR36][R8.64], RZ ;  /* 0x000000ff08007985 */ /* 0x002fe8000c101924 */
[----:B------:R-:W1:Y:S04]  /*1ee0*/  LDS.128 R4, [UR4+0x40] ;  /* 0x00004004ff047984 */ /* 0x000e680008000c00 */
[----:B-1----:R-:W2:Y:S01]  /*1ef0*/  LD.E R5, desc[UR36][R4.64] ;  /* 0x0000002404057980 */ /* 0x002ea2000c101900 */
[----:B0-----:R-:W-:-:S03]  /*1f00*/  IMAD.MOV.U32 R0, RZ, RZ, 0x1 ;  /* 0x00000001ff007424 */ /* 0x001fc600078e00ff */
[----:B--2---:R1:W-:Y:S04]  /*1f10*/  ST.E desc[UR36][R6.64], R5 ;  /* 0x0000000506007985 */ /* 0x0043e8000c101924 */
[----:B------:R1:W-:Y:S02]  /*1f20*/  STS.U8 [UR4+0x51], R0 ;  /* 0x00005100ff007988 */ /* 0x0003e40008000004 */
.L_x_40:
[----:B------:R-:W-:Y:S05]  /*1f30*/  BSYNC.RECONVERGENT B0 ;  /* 0x0000000000007941 */ /* 0x000fea0003800200 */
.L_x_39:
[----:B------:R-:W2:Y:S01]  /*1f40*/  S2UR UR5, SR_CgaCtaId ;  /* 0x00000000000579c3 */ /* 0x000ea20000008800 */
[----:B------:R-:W-:Y:S02]  /*1f50*/  UMOV UR4, 0x400 ;  /* 0x0000040000047882 */ /* 0x000fe40000000000 */
[----:B--2---:R-:W-:-:S06]  /*1f60*/  ULEA UR4, UR5, UR4, 0x18 ;  /* 0x0000000405047291 */ /* 0x004fcc000f8ec0ff */
[----:B01----:R-:W-:-:S05]  /*1f70*/  IMAD.U32 R0, RZ, RZ, UR4 ;  /* 0x00000004ff007e24 */ /* 0x003fca000f8e00ff */
[----:B------:R-:W0:Y:S04]  /*1f80*/  LDS.64 R4, [R0+0x40] ;  /* 0x0000400000047984 */ /* 0x000e280000000a00 */
[----:B0-----:R-:W2:Y:S01]  /*1f90*/  LD.E R4, desc[UR36][R4.64] ;  /* 0x0000002404047980 */ /* 0x001ea2000c101900 */
[----:B------:R-:W-:Y:S01]  /*1fa0*/  BSSY B0, `(.L_x_41) ;  /* 0x0000046000007945 */ /* 0x000fe20003800000 */
[----:B--2---:R-:W-:-:S13]  /*1fb0*/  ISETP.GE.AND P1, PT, R4, 0x1, PT ;  /* 0x000000010400780c */ /* 0x004fda0003f26270 */
[----:B------:R-:W-:Y:S05]  /*1fc0*/  @!P1 BRA `(.L_x_42) ;  /* 0x00000004000c9947 */ /* 0x000fea0003800000 */
[----:B------:R-:W-:-:S07]  /*1fd0*/  IMAD.MOV.U32 R3, RZ, RZ, RZ ;  /* 0x000000ffff037224 */ /* 0x000fce00078e00ff */
.L_x_49:
[----:B------:R-:W-:-:S05]  /*1fe0*/  IMAD.WIDE.U32 R4, R3, 0x4, R16 ;  /* 0x0000000403047825 */ /* 0x000fca00078e0010 */
[----:B------:R-:W2:Y:S01]  /*1ff0*/  LDG.E R6, desc[UR36][R4.64] ;  /* 0x0000002404067981 */ /* 0x000ea2000c1e1900 */
[----:B------:R-:W0:Y:S01]  /*2000*/  S2UR UR5, SR_CgaCtaId ;  /* 0x00000000000579c3 */ /* 0x000e220000008800 */
[----:B------:R-:W-:Y:S02]  /*2010*/  UMOV UR4, 0x400 ;  /* 0x0000040000047882 */ /* 0x000fe40000000000 */
[----:B0-----:R-:W-:-:S06]  /*2020*/  ULEA UR4, UR5, UR4, 0x18 ;  /* 0x0000000405047291 */ /* 0x001fcc000f8ec0ff */
[----:B------:R-:W-:-:S05]  /*2030*/  IMAD.U32 R0, RZ, RZ, UR4 ;  /* 0x00000004ff007e24 */ /* 0x000fca000f8e00ff */
[----:B------:R-:W2:Y:S02]  /*2040*/  LDS R7, [R0] ;  /* 0x0000000000077984 */ /* 0x000ea40000000800 */
[----:B--2---:R-:W-:-:S13]  /*2050*/  ISETP.GE.AND P1, PT, R6, R7, PT ;  /* 0x000000070600720c */ /* 0x004fda0003f26270 */
[----:B------:R-:W-:Y:S05]  /*2060*/  @!P1 WARPSYNC.ALL ;  /* 0x0000000000009948 */ /* 0x000fea0003800000 */
[----:B------:R-:W-:Y:S06]  /*2070*/  @!P1 BAR.SYNC.DEFER_BLOCKING 0x0 ;  /* 0x0000000000009b1d */ /* 0x000fec0000010000 */
[----:B------:R-:W-:Y:S05]  /*2080*/  @!P1 BRA `(.L_x_43) ;  /* 0x0000000000c09947 */ /* 0x000fea0003800000 */
[----:B------:R-:W-:Y:S01]  /*2090*/  IMAD.WIDE.U32 R6, R3, 0x4, R26 ;  /* 0x0000000403067825 */ /* 0x000fe200078e001a */
[----:B------:R-:W0:Y:S05]  /*20a0*/  LDC.64 R8, c[0x0][0x398] ;  /* 0x0000e600ff087b82 */ /* 0x000e2a0000000a00 */
[----:B------:R-:W0:Y:S01]  /*20b0*/  LDG.E R7, desc[UR36][R6.64] ;  /* 0x0000002406077981 */ /* 0x000e22000c1e1900 */
[----:B------:R-:W-:Y:S05]  /*20c0*/  WARPSYNC.ALL ;  /* 0x0000000000007948 */ /* 0x000fea0003800000 */
[----:B------:R1:W-:Y:S01]  /*20d0*/  @!P0 STS [R0+0x58], RZ ;  /* 0x000058ff00008388 */ /* 0x0003e20000000800 */
[----:B------:R-:W-:Y:S01]  /*20e0*/  BAR.SYNC.DEFER_BLOCKING 0x0 ;  /* 0x0000000000007b1d */ /* 0x000fe20000010000 */
[----:B0-----:R-:W-:-:S05]  /*20f0*/  IMAD.WIDE R8, R7, 0x8, R8 ;  /* 0x0000000807087825 */ /* 0x001fca00078e0208 */
[----:B------:R-:W2:Y:S04]  /*2100*/  LDG.E R11, desc[UR36][R8.64] ;  /* 0x00000024080b7981 */ /* 0x000ea8000c1e1900 */
[----:B------:R-:W2:Y:S02]  /*2110*/  LDG.E R10, desc[UR36][R8.64+0x4] ;  /* 0x00000424080a7981 */ /* 0x000ea4000c1e1900 */
[C---:B--2---:R-:W-:Y:S02]  /*2120*/  IMAD.IADD R10, R11.reuse, 0x1, R10 ;  /* 0x000000010b0a7824 */ /* 0x044fe400078e020a */
[----:B------:R-:W-:-:S05]  /*2130*/  IMAD.IADD R11, R11, 0x1, R24 ;  /* 0x000000010b0b7824 */ /* 0x000fca00078e0218 */
[----:B------:R-:W-:-:S13]  /*2140*/  ISETP.GE.AND P1, PT, R11, R10, PT ;  /* 0x0000000a0b00720c */ /* 0x000fda0003f26270 */
[----:B-1----:R-:W-:Y:S05]  /*2150*/  @P1 BRA `(.L_x_44) ;  /* 0x00000000004c1947 */ /* 0x002fea0003800000 */
[----:B------:R-:W0:Y:S02]  /*2160*/  LDS R0, [R0] ;  /* 0x0000000000007984 */ /* 0x000e240000000800 */
.L_x_47:
[----:B------:R-:W1:Y:S02]  /*2170*/  LDC.64 R6, c[0x0][0x3a0] ;  /* 0x0000e800ff067b82 */ /* 0x000e640000000a00 */
[----:B-1----:R-:W-:-:S06]  /*2180*/  IMAD.WIDE R6, R11, 0x4, R6 ;  /* 0x000000040b067825 */ /* 0x002fcc00078e0206 */
[----:B------:R-:W2:Y:S02]  /*2190*/  LDG.E R7, desc[UR36][R6.64] ;  /* 0x0000002406077981 */ /* 0x000ea4000c1e1900 */
[----:B--2---:R-:W-:-:S06]  /*21a0*/  IMAD.WIDE R8, R7, 0x4, R32 ;  /* 0x0000000407087825 */ /* 0x004fcc00078e0220 */
[----:B------:R-:W0:Y:S01]  /*21b0*/  LDG.E R9, desc[UR36][R8.64] ;  /* 0x0000002408097981 */ /* 0x000e22000c1e1900 */
[----:B------:R-:W-:Y:S01]  /*21c0*/  VIADD R11, R11, UR38 ;  /* 0x000000260b0b7c36 */ /* 0x000fe20008000000 */
[----:B------:R-:W-:Y:S05]  /*21d0*/  YIELD ;  /* 0x0000000000007946 */ /* 0x000fea0003800000 */
[----:B------:R-:W-:Y:S01]  /*21e0*/  BSSY.RECONVERGENT B1, `(.L_x_45) ;  /* 0x0000009000017945 */ /* 0x000fe20003800200 */
[----:B------:R-:W-:Y:S02]  /*21f0*/  ISETP.GE.AND P2, PT, R11, R10, PT ;  /* 0x0000000a0b00720c */ /* 0x000fe40003f46270 */
[----:B0-----:R-:W-:-:S13]  /*2200*/  ISETP.GT.AND P1, PT, R9, R0, PT ;  /* 0x000000000900720c */ /* 0x001fda0003f24270 */
[----:B------:R-:W-:Y:S05]  /*2210*/  @!P1 BRA `(.L_x_46) ;  /* 0x0000000000149947 */ /* 0x000fea0003800000 */
[----:B------:R-:W0:Y:S01]  /*2220*/  S2UR UR5, SR_CgaCtaId ;  /* 0x00000000000579c3 */ /* 0x000e220000008800 */
[----:B------:R-:W-:Y:S02]  /*2230*/  UMOV UR4, 0x400 ;  /* 0x0000040000047882 */ /* 0x000fe40000000000 */
[----:B------:R-:W-:-:S04]  /*2240*/  UIADD3 UR4, UPT, UPT, UR4, 0x58, URZ ;  /* 0x0000005804047890 */ /* 0x000fc8000fffe0ff */
[----:B0-----:R-:W-:-:S09]  /*2250*/  ULEA UR4, UR5, UR4, 0x18 ;  /* 0x0000000405047291 */ /* 0x001fd2000f8ec0ff */
[----:B------:R-:W-:Y:S03]  /*2260*/  ATOMS.POPC.INC.32 RZ, [UR4] ;  /* 0x00000000ffff7f8c */ /* 0x000fe6000d800004 */
.L_x_46:
[----:B------:R-:W-:Y:S05]  /*2270*/  BSYNC.RECONVERGENT B1 ;  /* 0x0000000000017941 */ /* 0x000fea0003800200 */
.L_x_45:
[----:B------:R-:W-:Y:S05]  /*2280*/  @!P2 BRA `(.L_x_47) ;  /* 0xfffffffc00b8a947 */ /* 0x000fea000383ffff */
.L_x_44:
[----:B------:R-:W-:Y:S05]  /*2290*/  WARPSYNC.ALL ;  /* 0x0000000000007948 */ /* 0x000fea0003800000 */
[----:B------:R-:W0:Y:S08]  /*22a0*/  S2UR UR5, SR_CgaCtaId ;  /* 0x00000000000579c3 */ /* 0x000e300000008800 */
[----:B------:R-:W-:Y:S01]  /*22b0*/  BAR.SYNC.DEFER_BLOCKING 0x0 ;  /* 0x0000000000007b1d */ /* 0x000fe20000010000 */
[----:B------:R-:W-:-:S05]  /*22c0*/  @!P0 IMAD.MOV.U32 R9, RZ, RZ, 0x40000000 ;  /* 0x40000000ff098424 */ /* 0x000fca00078e00ff */
[----:B------:R-:W-:Y:S02]  /*22d0*/  UMOV UR4, 0x400 ;  /* 0x0000040000047882 */ /* 0x000fe40000000000 */
[----:B0-----:R-:W-:Y:S01]  /*22e0*/  ULEA UR4, UR5, UR4, 0x18 ;  /* 0x0000000405047291 */ /* 0x001fe2000f8ec0ff */
[----:B------:R-:W-:Y:S05]  /*22f0*/  @!P0 STG.E desc[UR36][R4.64], R9 ;  /* 0x0000000904008986 */ /* 0x000fea000c101924 */
[----:B------:R-:W-:-:S05]  /*2300*/  IMAD.U32 R0, RZ, RZ, UR4 ;  /* 0x00000004ff007e24 */ /* 0x000fca000f8e00ff */
[----:B------:R-:W-:Y:S04]  /*2310*/  LDS R6, [R0+0x54] ;  /* 0x0000540000067984 */ /* 0x000fe80000000800 */
[----:B------:R-:W0:Y:S02]  /*2320*/  LDS R7, [R0+0x58] ;  /* 0x0000580000077984 */ /* 0x000e240000000800 */
[----:B0-----:R-:W-:-:S13]  /*2330*/  ISETP.NE.AND P1, PT, R7, R6, PT ;  /* 0x000000060700720c */ /* 0x001fda0003f25270 */
[----:B------:R-:W-:Y:S05]  /*2340*/  @!P1 BRA `(.L_x_48) ;  /* 0x0000000000289947 */ /* 0x000fea0003800000 */
[----:B------:R-:W-:-:S13]  /*2350*/  LOP3.LUT P1, RZ, R7, R24, RZ, 0xfc, !PT ;  /* 0x0000001807ff7212 */ /* 0x000fda000782fcff */
[----:B------:R-:W0:Y:S04]  /*2360*/  @!P1 LDS R7, [R0] ;  /* 0x0000000000079984 */ /* 0x000e280000000800 */
[----:B0-----:R0:W-:Y:S01]  /*2370*/  @!P1 STG.E desc[UR36][R4.64], R7 ;  /* 0x0000000704009986 */ /* 0x0011e2000c101924 */
[----:B------:R-:W-:Y:S06]  /*2380*/  BAR.SYNC.DEFER_BLOCKING 0x0 ;  /* 0x0000000000007b1d */ /* 0x000fec0000010000 */
.L_x_43:
[----:B0-----:R-:W0:Y:S04]  /*2390*/  LDS.64 R4, [R0+0x40] ;  /* 0x0000400000047984 */ /* 0x001e280000000a00 */
[----:B0-----:R-:W2:Y:S01]  /*23a0*/  LD.E R4, desc[UR36][R4.64] ;  /* 0x0000002404047980 */ /* 0x001ea2000c101900 */
[----:B------:R-:W-:-:S04]  /*23b0*/  IADD3 R3, PT, PT, R3, 0x1, RZ ;  /* 0x0000000103037810 */ /* 0x000fc80007ffe0ff */
[----:B--2---:R-:W-:-:S13]  /*23c0*/  ISETP.GE.AND P1, PT, R3, R4, PT ;  /* 0x000000040300720c */ /* 0x004fda0003f26270 */
[----:B------:R-:W-:Y:S05]  /*23d0*/  @!P1 BRA `(.L_x_49) ;  /* 0xfffffffc00009947 */ /* 0x000fea000383ffff */
[----:B------:R-:W-:Y:S05]  /*23e0*/  BRA `(.L_x_42) ;  /* 0x0000000000047947 */ /* 0x000fea0003800000 */
.L_x_48:
[----:B------:R0:W-:Y:S02]  /*23f0*/  STS.U8 [R0+0x51], RZ ;  /* 0x000051ff00007388 */ /* 0x0001e40000000000 */
.L_x_42:
[----:B------:R-:W-:Y:S05]  /*2400*/  BSYNC B0 ;  /* 0x0000000000007941 */ /* 0x000fea0003800000 */
.L_x_41:
[----:B------:R-:W-:-:S13]  /*2410*/  ISETP.NE.AND P1, PT, R24, RZ, PT ;  /* 0x000000ff1800720c */ /* 0x000fda0003f25270 */
[----:B------:R-:W-:Y:S05]  /*2420*/  @P1 BRA `(.L_x_50) ;  /* 0x0000000000201947 */ /* 0x000fea0003800000 */
[----:B------:R-:W-:Y:S01]  /*2430*/  CS2R R8, SR_CLOCKLO ;  /* 0x0000000000087805 */ /* 0x000fe20000015000 */
[----:B------:R-:W-:Y:S04]  /*2440*/  LDS.64 R4, [R0+0xb0] ;  /* 0x0000b00000047984 */ /* 0x000fe80000000a00 */
[----:B------:R-:W1:Y:S02]  /*2450*/  LDS.64 R6, [R0+0x80] ;  /* 0x0000800000067984 */ /* 0x000e640000000a00 */
[----:B-1----:R-:W-:-:S04]  /*2460*/  IADD3 R4, P0, P2, R6, R8, -R4 ;  /* 0x0000000806047210 */ /* 0x002fc80007a1e804 */
[----:B------:R-:W-:-:S05]  /*2470*/  IADD3.X R5, PT, PT, R7, R9, ~R5, P0, P2 ;  /* 0x0000000907057210 */ /* 0x000fca00007e4c05 */
[----:B------:R1:W-:Y:S02]  /*2480*/  STS.64 [R0+0x80], R4 ;  /* 0x0000800400007388 */ /* 0x0003e40000000a00 */
[----:B-1----:R-:W-:-:S05]  /*2490*/  CS2R R4, SR_CLOCKLO ;  /* 0x0000000000047805 */ /* 0x002fca0000015000 */
[----:B------:R1:W-:Y:S02]  /*24a0*/  STS.64 [R0+0xb0], R4 ;  /* 0x0000b00400007388 */ /* 0x0003e40000000a00 */
.L_x_50:
[----:B------:R-:W-:Y:S05]  /*24b0*/  WARPSYNC.ALL ;  /* 0x0000000000007948 */ /* 0x000fea0003800000 */
[----:B------:R-:W-:Y:S06]  /*24c0*/  BAR.SYNC.DEFER_BLOCKING 0x0 ;  /* 0x0000000000007b1d */ /* 0x000fec0000010000 */
[----:B------:R-:W2:Y:S02]  /*24d0*/  LDS.U8 R3, [R0+0x51] ;  /* 0x0000510000037984 */ /* 0x000ea40000000000 */
[----:B--2---:R-:W-:-:S13]  /*24e0*/  ISETP.NE.AND P0, PT, R3, 0x1, PT ;  /* 0x000000010300780c */ /* 0x004fda0003f05270 */
[----:B------:R-:W-:Y:S05]  /*24f0*/  @P0 BRA `(.L_x_51) ;  /* 0x00000008003c0947 */ /* 0x000fea0003800000 */
[----:B-1----:R-:W1:Y:S04]  /*2500*/  LDS.64 R4, [R0+0x30] ;  /* 0x0000300000047984 */ /* 0x002e680000000a00 */
[----:B-1----:R-:W2:Y:S02]  /*2510*/  LD.E R4, desc[UR36][R4.64] ;  /* 0x0000002404047980 */ /* 0x002ea4000c101900 */
[----:B--2---:R-:W-:-:S13]  /*2520*/  ISETP.GE.AND P0, PT, R4, 0x1, PT ;  /* 0x000000010400780c */ /* 0x004fda0003f06270 */
[----:B------:R-:W-:Y:S05]  /*2530*/  @!P0 BRA `(.L_x_52) ;  /* 0x0000000400408947 */ /* 0x000fea0003800000 */
[----:B------:R-:W-:-:S07]  /*2540*/  IMAD.MOV.U32 R3, RZ, RZ, RZ ;  /* 0x000000ffff037224 */ /* 0x000fce00078e00ff */
.L_x_60:
[----:B------:R-:W-:Y:S01]  /*2550*/  IMAD.WIDE.U32 R4, R3, 0x4, R28 ;  /* 0x0000000403047825 */ /* 0x000fe200078e001c */
[----:B------:R-:W1:Y:S01]  /*2560*/  @!P1 S2R R9, SR_CgaCtaId ;  /* 0x0000000000099919 */ /* 0x000e620000008800 */
[----:B------:R-:W2:Y:S03]  /*2570*/  LDC.64 R6, c[0x0][0x398] ;  /* 0x0000e600ff067b82 */ /* 0x000ea60000000a00 */
[----:B0-----:R-:W2:Y:S01]  /*2580*/  LDG.E R0, desc[UR36][R4.64] ;  /* 0x0000002404007981 */ /* 0x001ea2000c1e1900 */
[----:B------:R-:W-:Y:S01]  /*2590*/  @!P1 MOV R8, 0x400 ;  /* 0x0000040000089802 */ /* 0x000fe20000000f00 */
[----:B------:R-:W-:Y:S05]  /*25a0*/  WARPSYNC.ALL ;  /* 0x0000000000007948 */ /* 0x000fea0003800000 */
[----:B-1----:R-:W-:-:S05]  /*25b0*/  @!P1 LEA R10, R9, R8, 0x18 ;  /* 0x00000008090a9211 */ /* 0x002fca00078ec0ff */
[----:B------:R0:W-:Y:S01]  /*25c0*/  @!P1 STS [R10+0x58], RZ ;  /* 0x000058ff0a009388 */ /* 0x0001e20000000800 */
[----:B------:R-:W-:Y:S01]  /*25d0*/  BAR.SYNC.DEFER_BLOCKING 0x0 ;  /* 0x0000000000007b1d */ /* 0x000fe20000010000 */
[----:B--2---:R-:W-:-:S05]  /*25e0*/  IMAD.WIDE R6, R0, 0x8, R6 ;  /* 0x0000000800067825 */ /* 0x004fca00078e0206 */
[----:B------:R-:W2:Y:S04]  /*25f0*/  LDG.E R9, desc[UR36][R6.64] ;  /* 0x0000002406097981 */ /* 0x000ea8000c1e1900 */
[----:B------:R-:W2:Y:S02]  /*2600*/  LDG.E R8, desc[UR36][R6.64+0x4] ;  /* 0x0000042406087981 */ /* 0x000ea4000c1e1900 */
[C---:B--2---:R-:W-:Y:S02]  /*2610*/  IMAD.IADD R12, R9.reuse, 0x1, R8 ;  /* 0x00000001090c7824 */ /* 0x044fe400078e0208 */
[----:B------:R-:W-:-:S05]  /*2620*/  IMAD.IADD R9, R9, 0x1, R24 ;  /* 0x0000000109097824 */ /* 0x000fca00078e0218 */
[----:B------:R-:W-:-:S13]  /*2630*/  ISETP.GE.AND P0, PT, R9, R12, PT ;  /* 0x0000000c0900720c */ /* 0x000fda0003f06270 */
[----:B0-----:R-:W-:Y:S05]  /*2640*/  @P0 BRA `(.L_x_53) ;  /* 0x00000000005c0947 */ /* 0x001fea0003800000 */
[----:B------:R-:W0:Y:S01]  /*2650*/  S2UR UR5, SR_CgaCtaId ;  /* 0x00000000000579c3 */ /* 0x000e220000008800 */
[----:B------:R-:W-:Y:S01]  /*2660*/  UMOV UR4, 0x400 ;  /* 0x0000040000047882 */ /* 0x000fe20000000000 */
[----:B------:R-:W-:Y:S01]  /*2670*/  IMAD.MOV.U32 R11, RZ, RZ, R9 ;  /* 0x000000ffff0b7224 */ /* 0x000fe200078e0009 */
[----:B0-----:R-:W-:-:S09]  /*2680*/  ULEA UR4, UR5, UR4, 0x18 ;  /* 0x0000000405047291 */ /* 0x001fd2000f8ec0ff */
[----:B------:R-:W0:Y:S03]  /*2690*/  LDS R10, [UR4] ;  /* 0x00000004ff0a7984 */ /* 0x000e260008000800 */
.L_x_56:
        /* <DEDUP_REMOVED lines=16> */
.L_x_55:
[----:B------:R-:W-:Y:S05]  /*27a0*/  BSYNC.RECONVERGENT B0 ;  /* 0x0000000000007941 */ /* 0x000fea0003800200 */
.L_x_54:
[----:B------:R-:W-:Y:S05]  /*27b0*/  @!P2 BRA `(.L_x_56) ;  /* 0xfffffffc00b8a947 */ /* 0x000fea000383ffff */
.L_x_53:
[----:B------:R-:W-:Y:S05]  /*27c0*/  WARPSYNC.ALL ;  /* 0x0000000000007948 */ /* 0x000fea0003800000 */
[----:B------:R-:W-:Y:S06]  /*27d0*/  BAR.SYNC.DEFER_BLOCKING 0x0 ;  /* 0x0000000000007b1d */ /* 0x000fec0000010000 */
[----:B------:R-:W-:Y:S04]  /*27e0*/  BSSY.RECONVERGENT B0, `(.L_x_57) ;  /* 0x000001b000007945 */ /* 0x000fe80003800200 */
[----:B------:R-:W-:Y:S05]  /*27f0*/  @P1 BRA `(.L_x_58) ;  /* 0x0000000000641947 */ /* 0x000fea0003800000 */
[----:B------:R-:W0:Y:S01]  /*2800*/  S2UR UR5, SR_CgaCtaId ;  /* 0x00000000000579c3 */ /* 0x000e220000008800 */
[----:B------:R-:W-:Y:S02]  /*2810*/  UMOV UR4, 0x400 ;  /* 0x0000040000047882 */ /* 0x000fe40000000000 */
[----:B0-----:R-:W-:-:S09]  /*2820*/  ULEA UR4, UR5, UR4, 0x18 ;  /* 0x0000000405047291 */ /* 0x001fd2000f8ec0ff */
[----:B------:R-:W-:Y:S04]  /*2830*/  LDS R7, [UR4+0x54] ;  /* 0x00005404ff077984 */ /* 0x000fe80008000800 */
[----:B------:R-:W0:Y:S02]  /*2840*/  LDS R6, [UR4+0x58] ;  /* 0x00005804ff067984 */ /* 0x000e240008000800 */
[----:B0-----:R-:W-:-:S13]  /*2850*/  ISETP.NE.AND P0, PT, R6, R7, PT ;  /* 0x000000070600720c */ /* 0x001fda0003f05270 */
[----:B------:R-:W-:Y:S05]  /*2860*/  @P0 BRA `(.L_x_59) ;  /* 0x00000000001c0947 */ /* 0x000fea0003800000 */
[----:B------:R-:W0:Y:S04]  /*2870*/  LDS.64 R4, [UR4+0x28] ;  /* 0x00002804ff047984 */ /* 0x000e280008000a00 */
[----:B0-----:R-:W2:Y:S02]  /*2880*/  LD.E R7, desc[UR36][R4.64] ;  /* 0x0000002404077980 */ /* 0x001ea4000c101900 */
[C---:B--2---:R-:W-:Y:S02]  /*2890*/  VIADD R9, R7.reuse, 0x1 ;  /* 0x0000000107097836 */ /* 0x044fe40000000000 */
[----:B------:R-:W-:-:S03]  /*28a0*/  IMAD.WIDE R6, R7, 0x4, R30 ;  /* 0x0000000407067825 */ /* 0x000fc600078e021e */
[----:B------:R0:W-:Y:S04]  /*28b0*/  ST.E desc[UR36][R4.64], R9 ;  /* 0x0000000904007985 */ /* 0x0001e8000c101924 */
[----:B------:R0:W-:Y:S01]  /*28c0*/  STG.E desc[UR36][R6.64], R0 ;  /* 0x0000000006007986 */ /* 0x0001e2000c101924 */
[----:B------:R-:W-:Y:S05]  /*28d0*/  BRA `(.L_x_58) ;  /* 0x00000000002c7947 */ /* 0x000fea0003800000 */
.L_x_59:
[----:B------:R-:W-:-:S13]  /*28e0*/  ISETP.GE.AND P0, PT, R6, 0x1, PT ;  /* 0x000000010600780c */ /* 0x000fda0003f06270 */
[----:B------:R-:W-:Y:S05]  /*28f0*/  @!P0 BRA `(.L_x_58) ;  /* 0x0000000000248947 */ /* 0x000fea0003800000 */
[----:B------:R-:W0:Y:S04]  /*2900*/  LDS.64 R8, [UR4+0x38] ;  /* 0x00003804ff087984 */ /* 0x000e280008000a00 */
[----:B------:R-:W2:Y:S04]  /*2910*/  LDG.E R15, desc[UR36][R4.64] ;  /* 0x00000024040f7981 */ /* 0x000ea8000c1e1900 */
[----:B0-----:R-:W3:Y:S02]  /*2920*/  LD.E R11, desc[UR36][R8.64] ;  /* 0x00000024080b7980 */ /* 0x001ee4000c101900 */
[----:B---3--:R-:W-:-:S05]  /*2930*/  IMAD.WIDE R6, R11, 0x4, R28 ;  /* 0x000000040b067825 */ /* 0x008fca00078e021c */
[----:B------:R-:W3:Y:S01]  /*2940*/  LDG.E R13, desc[UR36][R6.64] ;  /* 0x00000024060d7981 */ /* 0x000ee2000c1e1900 */
[----:B------:R-:W-:-:S05]  /*2950*/  VIADD R11, R11, 0x1 ;  /* 0x000000010b0b7836 */ /* 0x000fca0000000000 */
[----:B------:R1:W-:Y:S04]  /*2960*/  ST.E desc[UR36][R8.64], R11 ;  /* 0x0000000b08007985 */ /* 0x0003e8000c101924 */
[----:B--2---:R1:W-:Y:S04]  /*2970*/  STG.E desc[UR36][R6.64], R15 ;  /* 0x0000000f06007986 */ /* 0x0043e8000c101924 */
[----:B---3--:R1:W-:Y:S02]  /*2980*/  STG.E desc[UR36][R4.64], R13 ;  /* 0x0000000d04007986 */ /* 0x0083e4000c101924 */
.L_x_58:
[----:B------:R-:W-:Y:S05]  /*2990*/  BSYNC.RECONVERGENT B0 ;  /* 0x0000000000007941 */ /* 0x000fea0003800200 */
.L_x_57:
[----:B------:R-:W2:Y:S08]  /*29a0*/  S2UR UR5, SR_CgaCtaId ;  /* 0x00000000000579c3 */ /* 0x000eb00000008800 */
[----:B------:R-:W-:Y:S06]  /*29b0*/  BAR.SYNC.DEFER_BLOCKING 0x0 ;  /* 0x0000000000007b1d */ /* 0x000fec0000010000 */
[----:B------:R-:W-:-:S02]  /*29c0*/  UMOV UR4, 0x400 ;  /* 0x0000040000047882 */ /* 0x000fc40000000000 */
[----:B--2---:R-:W-:-:S06]  /*29d0*/  ULEA UR4, UR5, UR4, 0x18 ;  /* 0x0000000405047291 */ /* 0x004fcc000f8ec0ff */
[----:B0-----:R-:W-:-:S05]  /*29e0*/  IMAD.U32 R0, RZ, RZ, UR4 ;  /* 0x00000004ff007e24 */ /* 0x001fca000f8e00ff */
[----:B-1----:R-:W0:Y:S04]  /*29f0*/  LDS.64 R4, [R0+0x30] ;  /* 0x0000300000047984 */ /* 0x002e280000000a00 */
[----:B0-----:R-:W2:Y:S01]  /*2a00*/  LD.E R4, desc[UR36][R4.64] ;  /* 0x0000002404047980 */ /* 0x001ea2000c101900 */
[----:B------:R-:W-:-:S05]  /*2a10*/  VIADD R3, R3, 0x1 ;  /* 0x0000000103037836 */ /* 0x000fca0000000000 */
[----:B--2---:R-:W-:-:S13]  /*2a20*/  ISETP.GE.AND P0, PT, R3, R4, PT ;  /* 0x000000040300720c */ /* 0x004fda0003f06270 */
[----:B------:R-:W-:Y:S05]  /*2a30*/  @!P0 BRA `(.L_x_60) ;  /* 0xfffffff800c48947 */ /* 0x000fea000383ffff */
.L_x_52:
[----:B------:R-:W-:-:S13]  /*2a40*/  ISETP.NE.AND P0, PT, R24, RZ, PT ;  /* 0x000000ff1800720c */ /* 0x000fda0003f05270 */
[----:B------:R-:W-:Y:S05]  /*2a50*/  @P0 BRA `(.L_x_61) ;  /* 0x00000000009c0947 */ /* 0x000fea0003800000 */
[----:B------:R-:W-:Y:S01]  /*2a60*/  CS2R R8, SR_CLOCKLO ;  /* 0x0000000000087805 */ /* 0x000fe20000015000 */
[----:B------:R-:W-:Y:S01]  /*2a70*/  LDS.64 R4, [R0+0xb0] ;  /* 0x0000b00000047984 */ /* 0x000fe20000000a00 */
[----:B------:R-:W-:-:S03]  /*2a80*/  IMAD.HI.U32 R3, R19, 0x66666667, RZ ;  /* 0x6666666713037827 */ /* 0x000fc600078e00ff */
[----:B------:R-:W1:Y:S02]  /*2a90*/  LDS.64 R6, [R0+0x88] ;  /* 0x0000880000067984 */ /* 0x000e640000000a00 */
[----:B------:R-:W-:-:S05]  /*2aa0*/  SHF.R.U32.HI R12, RZ, 0x2, R3 ;  /* 0x00000002ff0c7819 */ /* 0x000fca0000011603 */
[C---:B------:R-:W-:Y:S02]  /*2ab0*/  IMAD R13, R12.reuse, -0xa, R19 ;  /* 0xfffffff60c0d7824 */ /* 0x040fe400078e0213 */
[----:B------:R-:W-:Y:S01]  /*2ac0*/  VIADD R12, R12, 0x1 ;  /* 0x000000010c0c7836 */ /* 0x000fe20000000000 */
[----:B-1----:R-:W-:Y:S01]  /*2ad0*/  IADD3 R4, P0, P1, R6, R8, -R4 ;  /* 0x0000000806047210 */ /* 0x002fe2000791e804 */
[----:B------:R-:W-:-:S03]  /*2ae0*/  IMAD.MOV.U32 R6, RZ, RZ, 0xa ;  /* 0x0000000aff067424 */ /* 0x000fc600078e00ff */
[----:B------:R-:W-:Y:S01]  /*2af0*/  IADD3.X R5, PT, PT, R7, R9, ~R5, P0, P1 ;  /* 0x0000000907057210 */ /* 0x000fe200007e2c05 */
[----:B------:R-:W-:-:S04]  /*2b00*/  IMAD R13, R13, R6, 0x1 ;  /* 0x000000010d0d7424 */ /* 0x000fc800078e0206 */
[----:B------:R1:W-:Y:S01]  /*2b10*/  STS.64 [R0+0x88], R4 ;  /* 0x0000880400007388 */ /* 0x0003e20000000a00 */
[----:B------:R-:W-:Y:S02]  /*2b20*/  CS2R R10, SR_CLOCKLO ;  /* 0x00000000000a7805 */ /* 0x000fe40000015000 */
[----:B------:R-:W-:Y:S01]  /*2b30*/  MOV R8, 0x0 ;  /* 0x0000000000087802 */ /* 0x000fe20000000f00 */
[----:B------:R-:W-:Y:S02]  /*2b40*/  VIADD R22, R22, 0x1 ;  /* 0x0000000116167836 */ /* 0x000fe40000000000 */
[----:B------:R2:W-:Y:S01]  /*2b50*/  STS.64 [R0+0xb0], R10 ;  /* 0x0000b00a00007388 */ /* 0x0005e20000000a00 */
[----:B------:R-:W1:Y:S01]  /*2b60*/  LDCU.64 UR4, c[0x4][0x48] ;  /* 0x01000900ff0477ac */ /* 0x000e620008000a00 */
[----:B------:R-:W-:Y:S02]  /*2b70*/  IMAD.MOV.U32 R6, RZ, RZ, R2 ;  /* 0x000000ffff067224 */ /* 0x000fe400078e0002 */
[----:B------:R2:W-:Y:S01]  /*2b80*/  STL.64 [R1], R12 ;  /* 0x0000000c01007387 */ /* 0x0005e20000100a00 */
[----:B------:R-:W3:Y:S01]  /*2b90*/  LDC.64 R8, c[0x4][R8] ;  /* 0x0100000008087b82 */ /* 0x000ee20000000a00 */
[----:B------:R-:W-:-:S02]  /*2ba0*/  IMAD.MOV.U32 R7, RZ, RZ, R18 ;  /* 0x000000ffff077224 */ /* 0x000fc400078e0012 */
[----:B------:R2:W-:Y:S01]  /*2bb0*/  STL [R1+0x8], R22 ;  /* 0x0000081601007387 */ /* 0x0005e20000100800 */
[----:B-1----:R-:W-:Y:S01]  /*2bc0*/  MOV R4, UR4 ;  /* 0x0000000400047c02 */ /* 0x002fe20008000f00 */
[----:B--2---:R-:W-:-:S07]  /*2bd0*/  IMAD.U32 R5, RZ, RZ, UR5 ;  /* 0x00000005ff057e24 */ /* 0x004fce000f8e00ff */
[----:B------:R-:W-:-:S07]  /*2be0*/  LEPC R20, `(.L_x_62) ;  /* 0x000000001014794e */ /* 0x000fce0000000000 */
[----:B0--3--:R-:W-:Y:S05]  /*2bf0*/  CALL.ABS.NOINC R8 ;  /* 0x0000000008007343 */ /* 0x009fea0003c00000 */
.L_x_62:
[----:B------:R-:W0:Y:S01]  /*2c00*/  S2UR UR5, SR_CgaCtaId ;  /* 0x00000000000579c3 */ /* 0x000e220000008800 */
[----:B------:R-:W-:Y:S02]  /*2c10*/  UMOV UR4, 0x400 ;  /* 0x0000040000047882 */ /* 0x000fe40000000000 */
[----:B0-----:R-:W-:-:S06]  /*2c20*/  ULEA UR4, UR5, UR4, 0x18 ;  /* 0x0000000405047291 */ /* 0x001fcc000f8ec0ff */
[----:B------:R-:W-:-:S05]  /*2c30*/  IMAD.U32 R0, RZ, RZ, UR4 ;  /* 0x00000004ff007e24 */ /* 0x000fca000f8e00ff */
[----:B------:R-:W0:Y:S04]  /*2c40*/  LDS.64 R4, [R0+0x38] ;  /* 0x0000380000047984 */ /* 0x000e280000000a00 */
[----:B0-----:R-:W2:Y:S01]  /*2c50*/  LD.E R4, desc[UR36][R4.64] ;  /* 0x0000002404047980 */ /* 0x001ea2000c101900 */
[----:B------:R-:W-:Y:S01]  /*2c60*/  IMAD.MOV.U32 R6, RZ, RZ, 0x1 ;  /* 0x00000001ff067424 */ /* 0x000fe200078e00ff */
[----:B--2---:R-:W-:-:S13]  /*2c70*/  ISETP.NE.AND P0, PT, R4, RZ, PT ;  /* 0x000000ff0400720c */ /* 0x004fda0003f05270 */
[----:B------:R-:W0:Y:S01]  /*2c80*/  @P0 LDS R3, [R0] ;  /* 0x0000000000030984 */ /* 0x000e220000000800 */
[----:B------:R-:W-:-:S05]  /*2c90*/  @P0 PRMT R5, R6, 0x7610, R5 ;  /* 0x0000761006050816 */ /* 0x000fca0000000005 */
[----:B------:R1:W-:Y:S01]  /*2ca0*/  @P0 STS.U8 [R0+0x50], R5 ;  /* 0x0000500500000388 */ /* 0x0003e20000000000 */
[----:B0-----:R-:W-:-:S05]  /*2cb0*/  @P0 VIADD R3, R3, 0x1 ;  /* 0x0000000103030836 */ /* 0x001fca0000000000 */
[----:B------:R1:W-:Y:S02]  /*2cc0*/  @P0 STS [R0], R3 ;  /* 0x0000000300000388 */ /* 0x0003e40000000800 */
.L_x_61:
[----:B-1----:R-:W1:Y:S01]  /*2cd0*/  S2R R3, SR_TID.X ;  /* 0x0000000000037919 */ /* 0x002e620000002100 */
[----:B------:R-:W-:Y:S05]  /*2ce0*/  WARPSYNC.ALL ;  /* 0x0000000000007948 */ /* 0x000fea0003800000 */
[----:B------:R-:W-:Y:S06]  /*2cf0*/  BAR.SYNC.DEFER_BLOCKING 0x0 ;  /* 0x0000000000007b1d */ /* 0x000fec0000010000 */
[----:B------:R-:W-:Y:S01]  /*2d00*/  BSSY.RECONVERGENT B0, `(.L_x_63) ;  /* 0x000000b000007945 */ /* 0x000fe20003800200 */
[----:B-1----:R-:W-:-:S13]  /*2d10*/  ISETP.NE.AND P1, PT, R3, RZ, PT ;  /* 0x000000ff0300720c */ /* 0x002fda0003f25270 */
        /* <DEDUP_REMOVED lines=9> */
.L_x_64:
[----:B------:R-:W-:Y:S05]  /*2db0*/  BSYNC.RECONVERGENT B0 ;  /* 0x0000000000007941 */ /* 0x000fea0003800200 */
.L_x_63:
[----:B------:R-:W2:Y:S02]  /*2dc0*/  LDS.U8 R3, [R0+0x50] ;  /* 0x0000500000037984 */ /* 0x000ea40000000000 */
[----:B--2---:R-:W-:-:S13]  /*2dd0*/  ISETP.NE.AND P0, PT, R3, RZ, PT ;  /* 0x000000ff0300720c */ /* 0x004fda0003f05270 */
[----:B------:R-:W-:Y:S05]  /*2de0*/  @P0 BRA `(.L_x_30) ;  /* 0x0000001800900947 */ /* 0x000fea0003800000 */
.L_x_51:
[----:B------:R-:W-:Y:S04]  /*2df0*/  BSSY.RECONVERGENT B0, `(.L_x_65) ;  /* 0x000000e000007945 */ /* 0x000fe80003800200 */
[----:B------:R-:W-:Y:S05]  /*2e00*/  @P1 BRA `(.L_x_66) ;  /* 0x0000000000301947 */ /* 0x000fea0003800000 */
[----:B-1----:R-:W1:Y:S04]  /*2e10*/  LDS.64 R4, [R0+0x40] ;  /* 0x0000400000047984 */ /* 0x002e680000000a00 */
[----:B------:R-:W2:Y:S04]  /*2e20*/  LDS.64 R8, [R0+0x8] ;  /* 0x0000080000087984 */ /* 0x000ea80000000a00 */
[----:B-1----:R-:W3:Y:S01]  /*2e30*/  LD.E R7, desc[UR36][R4.64] ;  /* 0x0000002404077980 */ /* 0x002ee2000c101900 */
[----:B------:R-:W-:Y:S02]  /*2e40*/  IMAD.MOV.U32 R13, RZ, RZ, 0x40000000 ;  /* 0x40000000ff0d7424 */ /* 0x000fe400078e00ff */
[----:B---3--:R-:W-:-:S05]  /*2e50*/  IMAD.WIDE R6, R7, 0x4, R16 ;  /* 0x0000000407067825 */ /* 0x008fca00078e0210 */
[----:B------:R3:W-:Y:S04]  /*2e60*/  STG.E desc[UR36][R6.64], R13 ;  /* 0x0000000d06007986 */ /* 0x0007e8000c101924 */
[----:B------:R-:W4:Y:S04]  /*2e70*/  LD.E R11, desc[UR36][R4.64] ;  /* 0x00000024040b7980 */ /* 0x000f28000c101900 */
[----:B--2---:R-:W2:Y:S01]  /*2e80*/  LD.E R9, desc[UR36][R8.64] ;  /* 0x0000002408097980 */ /* 0x004ea2000c101900 */
[C---:B----4-:R-:W-:Y:S02]  /*2e90*/  VIADD R3, R11.reuse, 0x1 ;  /* 0x000000010b037836 */ /* 0x050fe40000000000 */
[----:B------:R-:W-:-:S03]  /*2ea0*/  IMAD.WIDE R10, R11, 0x4, R26 ;  /* 0x000000040b0a7825 */ /* 0x000fc600078e021a */
[----:B------:R3:W-:Y:S04]  /*2eb0*/  ST.E desc[UR36][R4.64], R3 ;  /* 0x0000000304007985 */ /* 0x0007e8000c101924 */
[----:B--2---:R3:W-:Y:S02]  /*2ec0*/  STG.E desc[UR36][R10.64], R9 ;  /* 0x000000090a007986 */ /* 0x0047e4000c101924 */
.L_x_66:
[----:B------:R-:W-:Y:S05]  /*2ed0*/  BSYNC.RECONVERGENT B0 ;  /* 0x0000000000007941 */ /* 0x000fea0003800200 */
.L_x_65:
[----:B------:R-:W-:Y:S05]  /*2ee0*/  BRA `(.L_x_67) ;  /* 0xffffffdc00847947 */ /* 0x000fea000383ffff */
.L_x_12:
[----:B0-----:R-:W0:Y:S04]  /*2ef0*/  LDS.64 R4, [R0+0x30] ;  /* 0x0000300000047984 */ /* 0x001e280000000a00 */
[----:B0-----:R-:W2:Y:S02]  /*2f00*/  LD.E R4, desc[UR36][R4.64] ;  /* 0x0000002404047980 */ /* 0x001ea4000c101900 */
[----:B--2---:R-:W-:-:S13]  /*2f10*/  ISETP.NE.AND P0, PT, R4, RZ, PT ;  /* 0x000000ff0400720c */ /* 0x004fda0003f05270 */
[----:B------:R-:W-:Y:S05]  /*2f20*/  @!P0 BRA `(.L_x_30) ;  /* 0x0000001800408947 */ /* 0x000fea0003800000 */
.L_x_109:
[----:B0-----:R-:W0:Y:S01]  /*2f30*/  S2R R3, SR_TID.X ;  /* 0x0000000000037919 */ /* 0x001e220000002100 */
[----:B------:R-:W-:Y:S05]  /*2f40*/  WARPSYNC.ALL ;  /* 0x0000000000007948 */ /* 0x000fea0003800000 */
[----:B------:R-:W-:Y:S06]  /*2f50*/  BAR.SYNC.DEFER_BLOCKING 0x0 ;  /* 0x0000000000007b1d */ /* 0x000fec0000010000 */
[----:B------:R-:W-:Y:S01]  /*2f60*/  BSSY.RECONVERGENT B0, `(.L_x_68) ;  /* 0x0000022000007945 */ /* 0x000fe20003800200 */
[----:B0-----:R-:W-:-:S13]  /*2f70*/  ISETP.NE.AND P0, PT, R3, RZ, PT ;  /* 0x000000ff0300720c */ /* 0x001fda0003f05270 */
[----:B------:R-:W-:Y:S05]  /*2f80*/  @P0 BRA `(.L_x_69) ;  /* 0x00000000007c0947 */ /* 0x000fea0003800000 */
[----:B------:R-:W-:Y:S01]  /*2f90*/  CS2R R8, SR_CLOCKLO ;  /* 0x0000000000087805 */ /* 0x000fe20000015000 */
[----:B------:R-:W0:Y:S01]  /*2fa0*/  S2UR UR5, SR_CgaCtaId ;  /* 0x00000000000579c3 */ /* 0x000e220000008800 */
[----:B------:R-:W-:Y:S02]  /*2fb0*/  UMOV UR4, 0x400 ;  /* 0x0000040000047882 */ /* 0x000fe40000000000 */
[----:B0-----:R-:W-:-:S09]  /*2fc0*/  ULEA UR4, UR5, UR4, 0x18 ;  /* 0x0000000405047291 */ /* 0x001fd2000f8ec0ff */
[----:B------:R-:W-:Y:S04]  /*2fd0*/  LDS.64 R4, [UR4+0xb0] ;  /* 0x0000b004ff047984 */ /* 0x000fe80008000a00 */
[----:B------:R-:W0:Y:S02]  /*2fe0*/  LDS.64 R6, [UR4+0x60] ;  /* 0x00006004ff067984 */ /* 0x000e240008000a00 */
[----:B0-----:R-:W-:-:S04]  /*2ff0*/  IADD3 R4, P1, P2, R6, R8, -R4 ;  /* 0x0000000806047210 */ /* 0x001fc80007a3e804 */
[----:B------:R-:W-:-:S05]  /*3000*/  IADD3.X R5, PT, PT, R7, R9, ~R5, P1, P2 ;  /* 0x0000000907057210 */ /* 0x000fca0000fe4c05 */
[----:B------:R-:W-:Y:S01]  /*3010*/  STS.64 [UR4+0x60], R4 ;  /* 0x00006004ff007988 */ /* 0x000fe20008000a04 */
[----:B------:R-:W-:-:S03]  /*3020*/  CS2R R14, SR_CLOCKLO ;  /* 0x00000000000e7805 */ /* 0x000fc60000015000 */
[----:B------:R-:W0:Y:S04]  /*3030*/  LDS.64 R8, [UR4+0x30] ;  /* 0x00003004ff087984 */ /* 0x000e280008000a00 */
[----:B------:R-:W-:Y:S04]  /*3040*/  STS.64 [UR4+0xb0], R14 ;  /* 0x0000b00eff007988 */ /* 0x000fe80008000a04 */
[----:B0-----:R-:W2:Y:S02]  /*3050*/  LD.E R11, desc[UR36][R8.64] ;  /* 0x00000024080b7980 */ /* 0x001ea4000c101900 */
[----:B--2---:R-:W-:-:S02]  /*3060*/  VIADD R25, R11, 0xffffffff ;  /* 0xffffffff0b197836 */ /* 0x004fc40000000000 */
[----:B------:R-:W-:-:S03]  /*3070*/  IMAD.WIDE R10, R11, 0x4, R28 ;  /* 0x000000040b0a7825 */ /* 0x000fc600078e021c */
[----:B------:R-:W-:Y:S04]  /*3080*/  ST.E desc[UR36][R8.64], R25 ;  /* 0x0000001908007985 */ /* 0x000fe8000c101924 */
[----:B------:R-:W2:Y:S04]  /*3090*/  LDG.E R11, desc[UR36][R10.64+-0x4] ;  /* 0xfffffc240a0b7981 */ /* 0x000ea8000c1e1900 */
        /* <DEDUP_REMOVED lines=14> */
.L_x_69:
[----:B------:R-:W-:Y:S05]  /*3180*/  BSYNC.RECONVERGENT B0 ;  /* 0x0000000000007941 */ /* 0x000fea0003800200 */
.L_x_68:
[----:B------:R-:W-:Y:S06]  /*3190*/  BAR.SYNC.DEFER_BLOCKING 0x0 ;  /* 0x0000000000007b1d */ /* 0x000fec0000010000 */
[----:B------:R-:W-:Y:S04]  /*31a0*/  BSSY.RECONVERGENT B0, `(.L_x_70) ;  /* 0x000000d000007945 */ /* 0x000fe80003800200 */
[----:B------:R-:W-:Y:S05]  /*31b0*/  @P0 BRA `(.L_x_71) ;  /* 0x00000000002c0947 */ /* 0x000fea0003800000 */
[----:B0-----:R-:W-:Y:S01]  /*31c0*/  CS2R R8, SR_CLOCKLO ;  /* 0x0000000000087805 */ /* 0x001fe20000015000 */
[----:B------:R-:W0:Y:S01]  /*31d0*/  S2UR UR5, SR_CgaCtaId ;  /* 0x00000000000579c3 */ /* 0x000e220000008800 */
[----:B------:R-:W-:Y:S02]  /*31e0*/  UMOV UR4, 0x400 ;  /* 0x0000040000047882 */ /* 0x000fe40000000000 */
[----:B0-----:R-:W-:-:S09]  /*31f0*/  ULEA UR4, UR5, UR4, 0x18 ;  /* 0x0000000405047291 */ /* 0x001fd2000f8ec0ff */
[----:B------:R-:W-:Y:S04]  /*3200*/  LDS.64 R4, [UR4+0xb0] ;  /* 0x0000b004ff047984 */ /* 0x000fe80008000a00 */
[----:B------:R-:W0:Y:S02]  /*3210*/  LDS.64 R6, [UR4+0x68] ;  /* 0x00006804ff067984 */ /* 0x000e240008000a00 */
[----:B0-----:R-:W-:-:S04]  /*3220*/  IADD3 R4, P1, P2, R6, R8, -R4 ;  /* 0x0000000806047210 */ /* 0x001fc80007a3e804 */
[----:B------:R-:W-:-:S05]  /*3230*/  IADD3.X R5, PT, PT, R7, R9, ~R5, P1, P2 ;  /* 0x0000000907057210 */ /* 0x000fca0000fe4c05 */
[----:B------:R0:W-:Y:S02]  /*3240*/  STS.64 [UR4+0x68], R4 ;  /* 0x00006804ff007988 */ /* 0x0001e40008000a04 */
[----:B0-----:R-:W-:-:S05]  /*3250*/  CS2R R4, SR_CLOCKLO ;  /* 0x0000000000047805 */ /* 0x001fca0000015000 */
[----:B------:R1:W-:Y:S02]  /*3260*/  STS.64 [UR4+0xb0], R4 ;  /* 0x0000b004ff007988 */ /* 0x0003e40008000a04 */
.L_x_71:
[----:B------:R-:W-:Y:S05]  /*3270*/  BSYNC.RECONVERGENT B0 ;  /* 0x0000000000007941 */ /* 0x000fea0003800200 */
.L_x_70:
[----:B-1----:R-:W1:Y:S02]  /*3280*/  LDC.64 R4, c[0x0][0x380] ;  /* 0x0000e000ff047b82 */ /* 0x002e640000000a00 */
[----:B-1----:R-:W2:Y:S01]  /*3290*/  LDG.E R0, desc[UR36][R4.64] ;  /* 0x0000002404007981 */ /* 0x002ea2000c1e1900 */
[----:B------:R-:W-:Y:S01]  /*32a0*/  BSSY.RECONVERGENT B0, `(.L_x_72) ;  /* 0x0000010000007945 */ /* 0x000fe20003800200 */
[----:B--2---:R-:W-:-:S13]  /*32b0*/  ISETP.GE.AND P1, PT, R3, R0, PT ;  /* 0x000000000300720c */ /* 0x004fda0003f26270 */
[----:B------:R-:W-:Y:S05]  /*32c0*/  @P1 BRA `(.L_x_73) ;  /* 0x0000000000341947 */ /* 0x000fea0003800000 */
[----:B------:R-:W1:Y:S01]  /*32d0*/  S2UR UR5, SR_CgaCtaId ;  /* 0x00000000000579c3 */ /* 0x000e620000008800 */
[----:B------:R-:W-:Y:S01]  /*32e0*/  UMOV UR4, 0x400 ;  /* 0x0000040000047882 */ /* 0x000fe20000000000 */
[----:B0-----:R-:W-:Y:S01]  /*32f0*/  IMAD.MOV.U32 R9, RZ, RZ, R3 ;  /* 0x000000ffff097224 */ /* 0x001fe200078e0003 */
[----:B-1----:R-:W-:-:S09]  /*3300*/  ULEA UR4, UR5, UR4, 0x18 ;  /* 0x0000000405047291 */ /* 0x002fd2000f8ec0ff */
[----:B------:R-:W0:Y:S03]  /*3310*/  LDS R0, [UR4] ;  /* 0x00000004ff007984 */ /* 0x000e260008000800 */
.L_x_74:
[----:B------:R-:W-:-:S05]  /*3320*/  IMAD.WIDE R6, R9, 0x4, R32 ;  /* 0x0000000409067825 */ /* 0x000fca00078e0220 */
[----:B------:R-:W0:Y:S02]  /*3330*/  LDG.E R11, desc[UR36][R6.64] ;  /* 0x00000024060b7981 */ /* 0x000e24000c1e1900 */
[----:B0-----:R-:W-:-:S05]  /*3340*/  VIMNMX R11, PT, PT, R0, R11, PT ;  /* 0x0000000b000b7248 */ /* 0x001fca0003fe0100 */
[----:B------:R1:W-:Y:S04]  /*3350*/  STG.E desc[UR36][R6.64], R11 ;  /* 0x0000000b06007986 */ /* 0x0003e8000c101924 */
[----:B------:R-:W2:Y:S01]  /*3360*/  LDG.E R8, desc[UR36][R4.64] ;  /* 0x0000002404087981 */ /* 0x000ea2000c1e1900 */
[----:B------:R-:W-:-:S05]  /*3370*/  VIADD R9, R9, UR38 ;  /* 0x0000002609097c36 */ /* 0x000fca0008000000 */
[----:B--2---:R-:W-:-:S13]  /*3380*/  ISETP.GE.AND P1, PT, R9, R8, PT ;  /* 0x000000080900720c */ /* 0x004fda0003f26270 */
[----:B-1----:R-:W-:Y:S05]  /*3390*/  @!P1 BRA `(.L_x_74) ;  /* 0xfffffffc00e09947 */ /* 0x002fea000383ffff */
.L_x_73:
[----:B------:R-:W-:Y:S05]  /*33a0*/  BSYNC.RECONVERGENT B0 ;  /* 0x0000000000007941 */ /* 0x000fea0003800200 */
.L_x_72:
        /* <DEDUP_REMOVED lines=14> */
.L_x_76:
[----:B------:R-:W-:Y:S05]  /*3490*/  BSYNC.RECONVERGENT B0 ;  /* 0x0000000000007941 */ /* 0x000fea0003800200 */
.L_x_75:
[----:B------:R-:W2:Y:S01]  /*34a0*/  S2UR UR5, SR_CgaCtaId ;  /* 0x00000000000579c3 */ /* 0x000ea20000008800 */
[----:B------:R-:W-:-:S07]  /*34b0*/  UMOV UR4, 0x400 ;  /* 0x0000040000047882 */ /* 0x000fce0000000000 */
[----:B------:R-:W3:Y:S01]  /*34c0*/  LDC.64 R6, c[0x0][0x398] ;  /* 0x0000e600ff067b82 */ /* 0x000ee20000000a00 */
[----:B--2---:R-:W-:-:S09]  /*34d0*/  ULEA UR4, UR5, UR4, 0x18 ;  /* 0x0000000405047291 */ /* 0x004fd2000f8ec0ff */
[----:B-1----:R-:W1:Y:S04]  /*34e0*/  LDS.64 R4, [UR4+0x8] ;  /* 0x00000804ff047984 */ /* 0x002e680008000a00 */
[----:B-1----:R-:W3:Y:S02]  /*34f0*/  LD.E R5, desc[UR36][R4.64] ;  /* 0x0000002404057980 */ /* 0x002ee4000c101900 */
[----:B---3--:R-:W-:-:S05]  /*3500*/  IMAD.WIDE R6, R5, 0x8, R6 ;  /* 0x0000000805067825 */ /* 0x008fca00078e0206 */
[----:B------:R-:W2:Y:S04]  /*3510*/  LDG.E R0, desc[UR36][R6.64] ;  /* 0x0000002406007981 */ /* 0x000ea8000c1e1900 */
[----:B0-----:R-:W2:Y:S02]  /*3520*/  LDG.E R9, desc[UR36][R6.64+0x4] ;  /* 0x0000042406097981 */ /* 0x001ea4000c1e1900 */
[C---:B--2---:R-:W-:Y:S01]  /*3530*/  IADD3 R9, PT, PT, R0.reuse, R9, RZ ;  /* 0x0000000900097210 */ /* 0x044fe20007ffe0ff */
[----:B------:R-:W-:-:S05]  /*3540*/  IMAD.IADD R0, R0, 0x1, R3 ;  /* 0x0000000100007824 */ /* 0x000fca00078e0203 */
[----:B------:R-:W-:-:S13]  /*3550*/  ISETP.GE.AND P0, PT, R0, R9, PT ;  /* 0x000000090000720c */ /* 0x000fda0003f06270 */
[----:B------:R-:W-:Y:S05]  /*3560*/  @P0 BRA `(.L_x_77) ;  /* 0x0000000000540947 */ /* 0x000fea0003800000 */
[----:B------:R-:W0:Y:S02]  /*3570*/  LDS R8, [UR4] ;  /* 0x00000004ff087984 */ /* 0x000e240008000800 */
[----:B0-----:R-:W-:-:S07]  /*3580*/  VIADD R11, R8, 0x1 ;  /* 0x00000001080b7836 */ /* 0x001fce0000000000 */
.L_x_80:
        /* <DEDUP_REMOVED lines=17> */
.L_x_79:
[----:B------:R-:W-:Y:S05]  /*36a0*/  BSYNC.RECONVERGENT B0 ;  /* 0x0000000000007941 */ /* 0x000fea0003800200 */
.L_x_78:
[----:B------:R-:W-:Y:S05]  /*36b0*/  @!P1 BRA `(.L_x_80) ;  /* 0xfffffffc00b49947 */ /* 0x000fea000383ffff */
.L_x_77:
[----:B------:R-:W-:Y:S01]  /*36c0*/  ISETP.NE.AND P0, PT, R3, RZ, PT ;  /* 0x000000ff0300720c */ /* 0x000fe20003f05270 */
[----:B------:R-:W-:Y:S05]  /*36d0*/  WARPSYNC.ALL ;  /* 0x0000000000007948 */ /* 0x000fea0003800000 */
[----:B------:R-:W-:Y:S06]  /*36e0*/  BAR.SYNC.DEFER_BLOCKING 0x0 ;  /* 0x0000000000007b1d */ /* 0x000fec0000010000 */
[----:B------:R-:W-:Y:S04]  /*36f0*/  BSSY.RECONVERGENT B0, `(.L_x_81) ;  /* 0x0000014000007945 */ /* 0x000fe80003800200 */
        /* <DEDUP_REMOVED lines=13> */
[----:B0-----:R-:W-:Y:S04]  /*37d0*/  ST.E desc[UR36][R8.64], RZ ;  /* 0x000000ff08007985 */ /* 0x001fe8000c101924 */
[----:B------:R-:W0:Y:S04]  /*37e0*/  LDS.128 R4, [UR5+0x40] ;  /* 0x00004005ff047984 */ /* 0x000e280008000c00 */
[----:B0-----:R-:W2:Y:S01]  /*37f0*/  LD.E R5, desc[UR36][R4.64] ;  /* 0x0000002404057980 */ /* 0x001ea2000c101900 */
[----:B------:R-:W-:-:S03]  /*3800*/  IMAD.MOV.U32 R0, RZ, RZ, 0x1 ;  /* 0x00000001ff007424 */ /* 0x000fc600078e00ff */
[----:B--2---:R0:W-:Y:S04]  /*3810*/  ST.E desc[UR36][R6.64], R5 ;  /* 0x0000000506007985 */ /* 0x0041e8000c101924 */
[----:B------:R0:W-:Y:S02]  /*3820*/  STS.U8 [UR5+0x51], R0 ;  /* 0x00005100ff007988 */ /* 0x0001e40008000005 */
.L_x_82:
[----:B------:R-:W-:Y:S05]  /*3830*/  BSYNC.RECONVERGENT B0 ;  /* 0x0000000000007941 */ /* 0x000fea0003800200 */
.L_x_81:
[----:B------:R-:W1:Y:S01]  /*3840*/  S2UR UR5, SR_CgaCtaId ;  /* 0x00000000000579c3 */ /* 0x000e620000008800 */
[----:B------:R-:W-:Y:S02]  /*3850*/  UMOV UR4, 0x400 ;  /* 0x0000040000047882 */ /* 0x000fe40000000000 */
[----:B-1----:R-:W-:-:S06]  /*3860*/  ULEA UR4, UR5, UR4, 0x18 ;  /* 0x0000000405047291 */ /* 0x002fcc000f8ec0ff */
[----:B0-----:R-:W-:-:S05]  /*3870*/  IMAD.U32 R0, RZ, RZ, UR4 ;  /* 0x00000004ff007e24 */ /* 0x001fca000f8e00ff */
[----:B------:R-:W0:Y:S04]  /*3880*/  LDS.64 R4, [R0+0x40] ;  /* 0x0000400000047984 */ /* 0x000e280000000a00 */
[----:B0-----:R-:W2:Y:S01]  /*3890*/  LD.E R4, desc[UR36][R4.64] ;  /* 0x0000002404047980 */ /* 0x001ea2000c101900 */
[----:B------:R-:W-:Y:S01]  /*38a0*/  BSSY B0, `(.L_x_83) ;  /* 0x0000047000007945 */ /* 0x000fe20003800000 */
[----:B--2---:R-:W-:-:S13]  /*38b0*/  ISETP.GE.AND P0, PT, R4, 0x1, PT ;  /* 0x000000010400780c */ /* 0x004fda0003f06270 */
[----:B------:R-:W-:Y:S05]  /*38c0*/  @!P0 BRA `(.L_x_84) ;  /* 0x0000000400108947 */ /* 0x000fea0003800000 */
[----:B------:R-:W-:-:S07]  /*38d0*/  IMAD.MOV.U32 R7, RZ, RZ, RZ ;  /* 0x000000ffff077224 */ /* 0x000fce00078e00ff */
.L_x_91:
        /* <DEDUP_REMOVED lines=14> */
[----:B------:R-:W-:Y:S01]  /*39c0*/  ISETP.NE.AND P2, PT, R3, RZ, PT ;  /* 0x000000ff0300720c */ /* 0x000fe20003f45270 */
[----:B------:R-:W-:-:S12]  /*39d0*/  WARPSYNC.ALL ;  /* 0x0000000000007948 */ /* 0x000fd80003800000 */
        /* <DEDUP_REMOVED lines=10> */
.L_x_89:
        /* <DEDUP_REMOVED lines=16> */
.L_x_88:
[----:B------:R-:W-:Y:S05]  /*3b80*/  BSYNC.RECONVERGENT B1 ;  /* 0x0000000000017941 */ /* 0x000fea0003800200 */
.L_x_87:
[----:B------:R-:W-:Y:S05]  /*3b90*/  @!P1 BRA `(.L_x_89) ;  /* 0xfffffffc00b89947 */ /* 0x000fea000383ffff */
.L_x_86:
        /* <DEDUP_REMOVED lines=16> */
.L_x_85:
[----:B0-----:R-:W0:Y:S04]  /*3ca0*/  LDS.64 R4, [R0+0x40] ;  /* 0x0000400000047984 */ /* 0x001e280000000a00 */
[----:B0-----:R-:W2:Y:S01]  /*3cb0*/  LD.E R4, desc[UR36][R4.64] ;  /* 0x0000002404047980 */ /* 0x001ea2000c101900 */
[----:B------:R-:W-:-:S04]  /*3cc0*/  IADD3 R7, PT, PT, R7, 0x1, RZ ;  /* 0x0000000107077810 */ /* 0x000fc80007ffe0ff */
[----:B--2---:R-:W-:-:S13]  /*3cd0*/  ISETP.GE.AND P0, PT, R7, R4, PT ;  /* 0x000000040700720c */ /* 0x004fda0003f06270 */
[----:B------:R-:W-:Y:S05]  /*3ce0*/  @!P0 BRA `(.L_x_91) ;  /* 0xfffffff800fc8947 */ /* 0x000fea000383ffff */
[----:B------:R-:W-:Y:S05]  /*3cf0*/  BRA `(.L_x_84) ;  /* 0x0000000000047947 */ /* 0x000fea0003800000 */
.L_x_90:
[----:B------:R0:W-:Y:S02]  /*3d00*/  STS.U8 [R0+0x51], RZ ;  /* 0x000051ff00007388 */ /* 0x0001e40000000000 */
.L_x_84:
[----:B------:R-:W-:Y:S05]  /*3d10*/  BSYNC B0 ;  /* 0x0000000000007941 */ /* 0x000fea0003800000 */
.L_x_83:
        /* <DEDUP_REMOVED lines=10> */
.L_x_92:
[----:B------:R-:W-:Y:S05]  /*3dc0*/  WARPSYNC.ALL ;  /* 0x0000000000007948 */ /* 0x000fea0003800000 */
[----:B------:R-:W-:Y:S06]  /*3dd0*/  BAR.SYNC.DEFER_BLOCKING 0x0 ;  /* 0x0000000000007b1d */ /* 0x000fec0000010000 */
[----:B-1----:R-:W1:Y:S02]  /*3de0*/  LDS.U8 R4, [R0+0x51] ;  /* 0x0000510000047984 */ /* 0x002e640000000000 */
[----:B-1----:R-:W-:-:S13]  /*3df0*/  ISETP.NE.AND P0, PT, R4, 0x1, PT ;  /* 0x000000010400780c */ /* 0x002fda0003f05270 */
[----:B------:R-:W-:Y:S05]  /*3e00*/  @P0 BRA `(.L_x_93) ;  /* 0x00000008003c0947 */ /* 0x000fea0003800000 */
[----:B------:R-:W1:Y:S04]  /*3e10*/  LDS.64 R4, [R0+0x30] ;  /* 0x0000300000047984 */ /* 0x000e680000000a00 */
[----:B-1----:R-:W2:Y:S02]  /*3e20*/  LD.E R4, desc[UR36][R4.64] ;  /* 0x0000002404047980 */ /* 0x002ea4000c101900 */
[----:B--2---:R-:W-:-:S13]  /*3e30*/  ISETP.GE.AND P0, PT, R4, 0x1, PT ;  /* 0x000000010400780c */ /* 0x004fda0003f06270 */
[----:B------:R-:W-:Y:S05]  /*3e40*/  @!P0 BRA `(.L_x_94) ;  /* 0x0000000400408947 */ /* 0x000fea0003800000 */
[----:B------:R-:W-:-:S07]  /*3e50*/  IMAD.MOV.U32 R7, RZ, RZ, RZ ;  /* 0x000000ffff077224 */ /* 0x000fce00078e00ff */
.L_x_102:
[----:B------:R-:W-:Y:S01]  /*3e60*/  IMAD.WIDE.U32 R4, R7, 0x4, R28 ;  /* 0x0000000407047825 */ /* 0x000fe200078e001c */
[----:B------:R-:W-:Y:S01]  /*3e70*/  ISETP.NE.AND P2, PT, R3, RZ, PT ;  /* 0x000000ff0300720c */ /* 0x000fe20003f45270 */
[----:B------:R-:W1:Y:S03]  /*3e80*/  LDC.64 R8, c[0x0][0x398] ;  /* 0x0000e600ff087b82 */ /* 0x000e660000000a00 */
[----:B0-----:R-:W1:Y:S01]  /*3e90*/  LDG.E R0, desc[UR36][R4.64] ;  /* 0x0000002404007981 */ /* 0x001e62000c1e1900 */
[----:B------:R-:W-:Y:S08]  /*3ea0*/  WARPSYNC.ALL ;  /* 0x0000000000007948 */ /* 0x000ff00003800000 */
[----:B------:R-:W0:Y:S01]  /*3eb0*/  @!P2 S2R R11, SR_CgaCtaId ;  /* 0x00000000000ba919 */ /* 0x000e220000008800 */
[----:B------:R-:W-:-:S04]  /*3ec0*/  @!P2 MOV R6, 0x400 ;  /* 0x000004000006a802 */ /* 0x000fc80000000f00 */
[----:B0-----:R-:W-:-:S05]  /*3ed0*/  @!P2 LEA R10, R11, R6, 0x18 ;  /* 0x000000060b0aa211 */ /* 0x001fca00078ec0ff */
[----:B------:R0:W-:Y:S01]  /*3ee0*/  @!P2 STS [R10+0x58], RZ ;  /* 0x000058ff0a00a388 */ /* 0x0001e20000000800 */
[----:B------:R-:W-:Y:S01]  /*3ef0*/  BAR.SYNC.DEFER_BLOCKING 0x0 ;  /* 0x0000000000007b1d */ /* 0x000fe20000010000 */
[----:B-1----:R-:W-:-:S05]  /*3f00*/  IMAD.WIDE R8, R0, 0x8, R8 ;  /* 0x0000000800087825 */ /* 0x002fca00078e0208 */
[----:B------:R-:W2:Y:S04]  /*3f10*/  LDG.E R6, desc[UR36][R8.64] ;  /* 0x0000002408067981 */ /* 0x000ea8000c1e1900 */
[----:B------:R-:W2:Y:S02]  /*3f20*/  LDG.E R11, desc[UR36][R8.64+0x4] ;  /* 0x00000424080b7981 */ /* 0x000ea4000c1e1900 */
[C---:B--2---:R-:W-:Y:S02]  /*3f30*/  IMAD.IADD R13, R6.reuse, 0x1, R11 ;  /* 0x00000001060d7824 */ /* 0x044fe400078e020b */
[----:B------:R-:W-:-:S05]  /*3f40*/  IMAD.IADD R6, R6, 0x1, R3 ;  /* 0x0000000106067824 */ /* 0x000fca00078e0203 */
[----:B------:R-:W-:-:S13]  /*3f50*/  ISETP.GE.AND P0, PT, R6, R13, PT ;  /* 0x0000000d0600720c */ /* 0x000fda0003f06270 */
[----:B0-----:R-:W-:Y:S05]  /*3f60*/  @P0 BRA `(.L_x_95) ;  /* 0x0000000000580947 */ /* 0x001fea0003800000 */
[----:B------:R-:W0:Y:S01]  /*3f70*/  S2UR UR5, SR_CgaCtaId ;  /* 0x00000000000579c3 */ /* 0x000e220000008800 */
[----:B------:R-:W-:Y:S02]  /*3f80*/  UMOV UR4, 0x400 ;  /* 0x0000040000047882 */ /* 0x000fe40000000000 */
[----:B0-----:R-:W-:-:S09]  /*3f90*/  ULEA UR4, UR5, UR4, 0x18 ;  /* 0x0000000405047291 */ /* 0x001fd2000f8ec0ff */
[----:B------:R-:W0:Y:S03]  /*3fa0*/  LDS R12, [UR4] ;  /* 0x00000004ff0c7984 */ /* 0x000e260008000800 */
.L_x_98:
        /* <DEDUP_REMOVED lines=16> */
.L_x_97:
[----:B------:R-:W-:Y:S05]  /*40b0*/  BSYNC.RECONVERGENT B0 ;  /* 0x0000000000007941 */ /* 0x000fea0003800200 */
.L_x_96:
[----:B------:R-:W-:Y:S05]  /*40c0*/  @!P1 BRA `(.L_x_98) ;  /* 0xfffffffc00b89947 */ /* 0x000fea000383ffff */
.L_x_95:
        /* <DEDUP_REMOVED lines=18> */
.L_x_101:
        /* <DEDUP_REMOVED lines=11> */
.L_x_100:
[----:B------:R-:W-:Y:S05]  /*42a0*/  BSYNC.RECONVERGENT B0 ;  /* 0x0000000000007941 */ /* 0x000fea0003800200 */
.L_x_99:
[----:B------:R-:W2:Y:S08]  /*42b0*/  S2UR UR5, SR_CgaCtaId ;  /* 0x00000000000579c3 */ /* 0x000eb00000008800 */
[----:B------:R-:W-:Y:S06]  /*42c0*/  BAR.SYNC.DEFER_BLOCKING 0x0 ;  /* 0x0000000000007b1d */ /* 0x000fec0000010000 */
[----:B------:R-:W-:-:S02]  /*42d0*/  UMOV UR4, 0x400 ;  /* 0x0000040000047882 */ /* 0x000fc40000000000 */
[----:B--2---:R-:W-:-:S06]  /*42e0*/  ULEA UR4, UR5, UR4, 0x18 ;  /* 0x0000000405047291 */ /* 0x004fcc000f8ec0ff */
[----:B-1----:R-:W-:-:S05]  /*42f0*/  IMAD.U32 R0, RZ, RZ, UR4 ;  /* 0x00000004ff007e24 */ /* 0x002fca000f8e00ff */
[----:B0-----:R-:W0:Y:S04]  /*4300*/  LDS.64 R4, [R0+0x30] ;  /* 0x0000300000047984 */ /* 0x001e280000000a00 */
[----:B0-----:R-:W2:Y:S01]  /*4310*/  LD.E R4, desc[UR36][R4.64] ;  /* 0x0000002404047980 */ /* 0x001ea2000c101900 */
[----:B------:R-:W-:-:S05]  /*4320*/  VIADD R7, R7, 0x1 ;  /* 0x0000000107077836 */ /* 0x000fca0000000000 */
[----:B--2---:R-:W-:-:S13]  /*4330*/  ISETP.GE.AND P0, PT, R7, R4, PT ;  /* 0x000000040700720c */ /* 0x004fda0003f06270 */
[----:B------:R-:W-:Y:S05]  /*4340*/  @!P0 BRA `(.L_x_102) ;  /* 0xfffffff800c48947 */ /* 0x000fea000383ffff */
.L_x_94:
        /* <DEDUP_REMOVED lines=14> */
[----:B------:R-:W-:Y:S01]  /*4430*/  CS2R R8, SR_CLOCKLO ;  /* 0x0000000000087805 */ /* 0x000fe20000015000 */
[----:B------:R-:W-:Y:S01]  /*4440*/  VIADD R22, R22, 0x1 ;  /* 0x0000000116167836 */ /* 0x000fe20000000000 */
[----:B------:R-:W-:-:S03]  /*4450*/  MOV R3, 0x0 ;  /* 0x0000000000037802 */ /* 0x000fc60000000f00 */
[----:B------:R2:W-:Y:S01]  /*4460*/  STS.64 [R0+0xb0], R8 ;  /* 0x0000b00800007388 */ /* 0x0005e20000000a00 */
[----:B------:R-:W1:Y:S01]  /*4470*/  LDCU.64 UR4, c[0x4][0x48] ;  /* 0x01000900ff0477ac */ /* 0x000e620008000a00 */
[----:B------:R-:W-:Y:S01]  /*4480*/  IMAD.MOV.U32 R6, RZ, RZ, R2 ;  /* 0x000000ffff067224 */ /* 0x000fe200078e0002 */
[----:B------:R2:W3:Y:S01]  /*4490*/  LDC.64 R10, c[0x4][R3] ;  /* 0x01000000030a7b82 */ /* 0x0004e20000000a00 */
[----:B------:R2:W-:Y:S01]  /*44a0*/  STL.64 [R1], R12 ;  /* 0x0000000c01007387 */ /* 0x0005e20000100a00 */
[----:B------:R-:W-:-:S03]  /*44b0*/  IMAD.MOV.U32 R7, RZ, RZ, R18 ;  /* 0x000000ffff077224 */ /* 0x000fc600078e0012 */
[----:B------:R2:W-:Y:S01]  /*44c0*/  STL [R1+0x8], R22 ;  /* 0x0000081601007387 */ /* 0x0005e20000100800 */
[----:B-1----:R-:W-:Y:S01]  /*44d0*/  IMAD.U32 R4, RZ, RZ, UR4 ;  /* 0x00000004ff047e24 */ /* 0x002fe2000f8e00ff */
[----:B--2---:R-:W-:-:S07]  /*44e0*/  MOV R5, UR5 ;  /* 0x0000000500057c02 */ /* 0x004fce0008000f00 */
[----:B------:R-:W-:-:S07]  /*44f0*/  LEPC R20, `(.L_x_104) ;  /* 0x000000001014794e */ /* 0x000fce0000000000 */
[----:B0--3--:R-:W-:Y:S05]  /*4500*/  CALL.ABS.NOINC R10 ;  /* 0x000000000a007343 */ /* 0x009fea0003c00000 */
.L_x_104:
        /* <DEDUP_REMOVED lines=13> */
.L_x_103:
        /* <DEDUP_REMOVED lines=14> */
.L_x_106:
[----:B------:R-:W-:Y:S05]  /*46c0*/  BSYNC.RECONVERGENT B0 ;  /* 0x0000000000007941 */ /* 0x000fea0003800200 */
.L_x_105:
[----:B------:R-:W2:Y:S02]  /*46d0*/  LDS.U8 R3, [R0+0x50] ;  /* 0x0000500000037984 */ /* 0x000ea40000000000 */
[----:B--2---:R-:W-:-:S13]  /*46e0*/  ISETP.NE.AND P0, PT, R3, RZ, PT ;  /* 0x000000ff0300720c */ /* 0x004fda0003f05270 */
[----:B------:R-:W-:Y:S05]  /*46f0*/  @P0 BRA `(.L_x_30) ;  /* 0x00000000004c0947 */ /* 0x000fea0003800000 */
.L_x_93:
        /* <DEDUP_REMOVED lines=14> */
.L_x_108:
[----:B------:R-:W-:Y:S05]  /*47e0*/  BSYNC.RECONVERGENT B0 ;  /* 0x0000000000007941 */ /* 0x000fea0003800200 */
.L_x_107:
[----:B-1-3--:R-:W1:Y:S04]  /*47f0*/  LDS.64 R4, [R0+0x30] ;  /* 0x0000300000047984 */ /* 0x00ae680000000a00 */
[----:B-1----:R-:W2:Y:S02]  /*4800*/  LD.E R4, desc[UR36][R4.64] ;  /* 0x0000002404047980 */ /* 0x002ea4000c101900 */
[----:B--2---:R-:W-:-:S13]  /*4810*/  ISETP.NE.AND P0, PT, R4, RZ, PT ;  /* 0x000000ff0400720c */ /* 0x004fda0003f05270 */
[----:B------:R-:W-:Y:S05]  /*4820*/  @P0 BRA `(.L_x_109) ;  /* 0xffffffe400c00947 */ /* 0x000fea000383ffff */
.L_x_30:
[----:B------:R-:W-:Y:S05]  /*4830*/  WARPSYNC.ALL ;  /* 0x0000000000007948 */ /* 0x000fea0003800000 */
[----:B------:R-:W-:Y:S06]  /*4840*/  BAR.SYNC.DEFER_BLOCKING 0x0 ;  /* 0x0000000000007b1d */ /* 0x000fec0000010000 */
[----:B------:R-:W-:Y:S01]  /*4850*/  BSSY.RECONVERGENT B0, `(.L_x_110) ;  /* 0x000001f000007945 */ /* 0x000fe20003800200 */
[----:B------:R-:W2:Y:S01]  /*4860*/  S2R R3, SR_TID.X ;  /* 0x0000000000037919 */ /* 0x000ea20000002100 */
[----:B-1----:R-:W1:Y:S02]  /*4870*/  LDS.U8 R4, [R0+0x50] ;  /* 0x0000500000047984 */ /* 0x002e640000000000 */
[----:B-1----:R-:W-:-:S04]  /*4880*/  ISETP.NE.AND P0, PT, R4, RZ, PT ;  /* 0x000000ff0400720c */ /* 0x002fc80003f05270 */
[----:B--2---:R-:W-:-:S13]  /*4890*/  ISETP.NE.OR P0, PT, R3, RZ, P0 ;  /* 0x000000ff0300720c */ /* 0x004fda0000705670 */
[----:B------:R-:W-:Y:S05]  /*48a0*/  @P0 BRA `(.L_x_111) ;  /* 0x0000000000640947 */ /* 0x000fea0003800000 */
[----:B------:R-:W1:Y:S02]  /*48b0*/  LDS R4, [R0] ;  /* 0x0000000000047984 */ /* 0x000e640000000800 */
[C---:B-1----:R-:W-:Y:S01]  /*48c0*/  VIADD R3, R4.reuse, 0xffffffff ;  /* 0xffffffff04037836 */ /* 0x042fe20000000000 */
[----:B------:R-:W-:-:S04]  /*48d0*/  ISETP.NE.AND P0, PT, R4, RZ, PT ;  /* 0x000000ff0400720c */ /* 0x000fc80003f05270 */
[----:B------:R1:W-:Y:S09]  /*48e0*/  STS [R0], R3 ;  /* 0x0000000300007388 */ /* 0x0003f20000000800 */
[----:B------:R-:W-:Y:S05]  /*48f0*/  @!P0 BRA `(.L_x_111) ;  /* 0x0000000000508947 */ /* 0x000fea0003800000 */
[----:B------:R-:W2:Y:S01]  /*4900*/  LDCU.64 UR4, c[0x0][0x3f8] ;  /* 0x00007f00ff0477ac */ /* 0x000ea20008000a00 */
[----:B-1----:R-:W-:-:S04]  /*4910*/  IADD3 R3, P0, PT, R23, R4, RZ ;  /* 0x0000000417037210 */ /* 0x002fc80007f1e0ff */
[----:B------:R-:W-:Y:S01]  /*4920*/  LEA.HI.X.SX32 R4, R4, RZ, 0x1, P0 ;  /* 0x000000ff04047211 */ /* 0x000fe200000f0eff */
[----:B------:R-:W-:-:S03]  /*4930*/  IMAD.SHL.U32 R10, R3, 0x4, RZ ;  /* 0x00000004030a7824 */ /* 0x000fc600078e00ff */
[----:B------:R-:W-:Y:S02]  /*4940*/  SHF.L.U64.HI R3, R3, 0x2, R4 ;  /* 0x0000000203037819 */ /* 0x000fe40000010204 */
[----:B--2---:R-:W-:-:S04]  /*4950*/  IADD3 R4, P0, PT, R10, UR4, RZ ;  /* 0x000000040a047c10 */ /* 0x004fc8000ff1e0ff */
[----:B------:R-:W-:Y:S01]  /*4960*/  IADD3.X R5, PT, PT, R3, UR5, RZ, P0, !PT ;  /* 0x0000000503057c10 */ /* 0x000fe200087fe4ff */
[----:B------:R-:W1:Y:S04]  /*4970*/  LDCU.64 UR4, c[0x0][0x3d8] ;  /* 0x00007b00ff0477ac */ /* 0x000e680008000a00 */
[----:B------:R-:W2:Y:S01]  /*4980*/  LDG.E R7, desc[UR36][R4.64+-0x4] ;  /* 0xfffffc2404077981 */ /* 0x000ea2000c1e1900 */
[----:B------:R-:W-:Y:S01]  /*4990*/  IMAD.MOV.U32 R13, RZ, RZ, 0x40000000 ;  /* 0x40000000ff0d7424 */ /* 0x000fe200078e00ff */
[----:B-1----:R-:W-:-:S04]  /*49a0*/  IADD3 R10, P0, PT, R10, UR4, RZ ;  /* 0x000000040a0a7c10 */ /* 0x002fc8000ff1e0ff */
[----:B------:R-:W-:Y:S01]  /*49b0*/  IADD3.X R11, PT, PT, R3, UR5, RZ, P0, !PT ;  /* 0x00000005030b7c10 */ /* 0x000fe200087fe4ff */
[----:B--2---:R-:W-:-:S05]  /*49c0*/  IMAD.WIDE R6, R7, 0x4, R16 ;  /* 0x0000000407067825 */ /* 0x004fca00078e0210 */
[----:B------:R2:W-:Y:S04]  /*49d0*/  STG.E desc[UR36][R6.64], R13 ;  /* 0x0000000d06007986 */ /* 0x0005e8000c101924 */
[----:B------:R-:W3:Y:S04]  /*49e0*/  LDG.E R9, desc[UR36][R4.64+-0x4] ;  /* 0xfffffc2404097981 */ /* 0x000ee8000c1e1900 */
[----:B------:R-:W4:Y:S01]  /*49f0*/  LDG.E R11, desc[UR36][R10.64+-0x4] ;  /* 0xfffffc240a0b7981 */ /* 0x000f22000c1e1900 */
[C---:B---3--:R-:W-:Y:S02]  /*4a00*/  VIADD R3, R9.reuse, 0x1 ;  /* 0x0000000109037836 */ /* 0x048fe40000000000 */
[----:B------:R-:W-:-:S03]  /*4a10*/  IMAD.WIDE R8, R9, 0x4, R26 ;  /* 0x0000000409087825 */ /* 0x000fc600078e021a */
[----:B------:R2:W-:Y:S04]  /*4a20*/  STG.E desc[UR36][R4.64+-0x4], R3 ;  /* 0xfffffc0304007986 */ /* 0x0005e8000c101924 */
[----:B----4-:R2:W-:Y:S02]  /*4a30*/  STG.E desc[UR36][R8.64], R11 ;  /* 0x0000000b08007986 */ /* 0x0105e4000c101924 */
.L_x_111:
[----:B------:R-:W-:Y:S05]  /*4a40*/  BSYNC.RECONVERGENT B0 ;  /* 0x0000000000007941 */ /* 0x000fea0003800200 */
.L_x_110:
[----:B------:R-:W-:Y:S06]  /*4a50*/  BAR.SYNC.DEFER_BLOCKING 0x0 ;  /* 0x0000000000007b1d */ /* 0x000fec0000010000 */
[----:B-12---:R-:W1:Y:S02]  /*4a60*/  LDS R3, [R0] ;  /* 0x0000000000037984 */ /* 0x006e640000000800 */
[----:B-1----:R-:W-:-:S13]  /*4a70*/  ISETP.GT.AND P0, PT, R3, -0x1, PT ;  /* 0xffffffff0300780c */ /* 0x002fda0003f04270 */
[----:B------:R-:W-:Y:S05]  /*4a80*/  @P0 BRA `(.L_x_112) ;  /* 0xffffffbc00b00947 */ /* 0x000fea000383ffff */
.L_x_9:
[----:B------:R-:W-:-:S05]  /*4a90*/  CS2R.32 R16, SR_CgaSize ;  /* 0x0000000000107805 */ /* 0x000fca0000008a00 */
[----:B------:R-:W-:-:S06]  /*4aa0*/  IMAD R16, R16, -0xa0, RZ ;  /* 0xffffff6010107824 */ /* 0x000fcc00078e02ff */
[----:B------:R-:W1:Y:S01]  /*4ab0*/  LDC R16, c[0x0][R16+0x258] ;  /* 0x0000960010107b82 */ /* 0x000e620000000800 */
[----:B------:R-:W-:-:S05]  /*4ac0*/  CS2R.32 R17, SR_CgaSize ;  /* 0x0000000000117805 */ /* 0x000fca0000008a00 */
[----:B------:R-:W-:-:S06]  /*4ad0*/  IMAD R17, R17, -0xa0, RZ ;  /* 0xffffff6011117824 */ /* 0x000fcc00078e02ff */
[----:B------:R-:W2:Y:S01]  /*4ae0*/  LDC R17, c[0x0][R17+0x254] ;  /* 0x0000950011117b82 */ /* 0x000ea20000000800 */
[----:B-1----:R-:W-:-:S04]  /*4af0*/  ISETP.NE.U32.AND P0, PT, R16, RZ, PT ;  /* 0x000000ff1000720c */ /* 0x002fc80003f05070 */
[----:B--2---:R-:W-:-:S13]  /*4b00*/  ISETP.NE.AND.EX P0, PT, R17, RZ, PT, P0 ;  /* 0x000000ff1100720c */ /* 0x004fda0003f05300 */
[----:B------:R-:W-:Y:S05]  /*4b10*/  @P0 BRA `(.L_x_113) ;  /* 0x0000000000040947 */ /* 0x000fea0003800000 */
[----:B------:R-:W-:Y:S05]  /*4b20*/  BPT.TRAP 0x1 ;  /* 0x000000040000795c */ /* 0x000fea0000300000 */
.L_x_113:
[----:B------:R-:W1:Y:S01]  /*4b30*/  S2R R3, SR_TID.X ;  /* 0x0000000000037919 */ /* 0x000e620000002100 */
[----:B------:R-:W-:Y:S01]  /*4b40*/  BSSY B0, `(.L_x_114) ;  /* 0x000002f000007945 */ /* 0x000fe20003800000 */
[----:B------:R-:W1:Y:S01]  /*4b50*/  S2R R4, SR_TID.Y ;  /* 0x0000000000047919 */ /* 0x000e620000002200 */
[----:B------:R-:W2:Y:S01]  /*4b60*/  S2R R6, SR_TID.Z ;  /* 0x0000000000067919 */ /* 0x000ea20000002300 */
[----:B------:R-:W-:Y:S01]  /*4b70*/  BAR.SYNC.DEFER_BLOCKING 0x0 ;  /* 0x0000000000007b1d */ /* 0x000fe20000010000 */
[----:B-1----:R-:W-:-:S05]  /*4b80*/  IMAD.IADD R3, R3, 0x1, R4 ;  /* 0x0000000103037824 */ /* 0x002fca00078e0204 */
[----:B--2---:R-:W-:-:S04]  /*4b90*/  LOP3.LUT R23, R3, RZ, R6, 0xfa, !PT ;  /* 0x000000ff03177212 */ /* 0x004fc800078efa06 */
[----:B------:R-:W-:-:S13]  /*4ba0*/  ISETP.NE.AND P0, PT, R23, RZ, PT ;  /* 0x000000ff1700720c */ /* 0x000fda0003f05270 */
[----:B------:R-:W-:Y:S05]  /*4bb0*/  @P0 BRA `(.L_x_115) ;  /* 0x00000000009c0947 */ /* 0x000fea0003800000 */
[----:B------:R-:W1:Y:S01]  /*4bc0*/  S2R R5, SR_CTAID.Z ;  /* 0x0000000000057919 */ /* 0x000e620000002700 */
[----:B------:R-:W2:Y:S01]  /*4bd0*/  LDCU UR4, c[0x0][0x370] ;  /* 0x00006e00ff0477ac */ /* 0x000ea20008000800 */
[----:B------:R-:W3:Y:S01]  /*4be0*/  S2R R4, SR_CTAID.Y ;  /* 0x0000000000047919 */ /* 0x000ee20000002600 */
[----:B------:R-:W4:Y:S01]  /*4bf0*/  LDCU UR5, c[0x0][0x374] ;  /* 0x00006e80ff0577ac */ /* 0x000f220008000800 */
[----:B------:R-:W5:Y:S01]  /*4c00*/  S2R R7, SR_LANEID ;  /* 0x0000000000077919 */ /* 0x000f620000000000 */
[----:B------:R-:W0:Y:S01]  /*4c10*/  LDCU UR6, c[0x0][0x378] ;  /* 0x00006f00ff0677ac */ /* 0x000e220008000800 */
[----:B------:R-:W-:Y:S01]  /*4c20*/  VOTEU.ANY UR7, UPT, PT ;  /* 0x0000000000077886 */ /* 0x000fe200038e0100 */
[----:B--2---:R-:W-:-:S04]  /*4c30*/  UIADD3 UR4, UPT, UPT, URZ, -UR4, URZ ;  /* 0x80000004ff047290 */ /* 0x004fc8000fffe0ff */
[----:B----4-:R-:W-:-:S04]  /*4c40*/  UIMAD UR4, UR4, UR5, URZ ;  /* 0x00000005040472a4 */ /* 0x010fc8000f8e02ff */
[----:B0-----:R-:W-:Y:S01]  /*4c50*/  UIMAD UR4, UR6, UR4, -0x7fffffff ;  /* 0x80000001060474a4 */ /* 0x001fe2000f8e0204 */
[----:B-1----:R-:W-:Y:S01]  /*4c60*/  IMAD.MOV R6, RZ, RZ, -R5 ;  /* 0x000000ffff067224 */ /* 0x002fe200078e0a05 */
[----:B---3--:R-:W-:Y:S02]  /*4c70*/  IADD3 R3, PT, PT, R19, R4, RZ ;  /* 0x0000000413037210 */ /* 0x008fe40007ffe0ff */
[----:B------:R-:W5:Y:S02]  /*4c80*/  FLO.U32 R4, UR7 ;  /* 0x0000000700047d00 */ /* 0x000f6400080e0000 */
[----:B------:R-:W-:-:S06]  /*4c90*/  ISETP.NE.AND P3, PT, R3, R6, PT ;  /* 0x000000060300720c */ /* 0x000fcc0003f65270 */
[----:B------:R-:W0:Y:S01]  /*4ca0*/  POPC R3, UR7 ;  /* 0x0000000700037d09 */ /* 0x000e220008000000 */
[----:B-----5:R-:W-:-:S06]  /*4cb0*/  ISETP.EQ.U32.AND P2, PT, R4, R7, PT ;  /* 0x000000070400720c */ /* 0x020fcc0003f42070 */
        /* <DEDUP_REMOVED lines=17> */
.L_x_116:
[----:B------:R-:W2:Y:S04]  /*4dd0*/  LD.E.STRONG.GPU R4, desc[UR36][R16.64+0x4] ;  /* 0x0000042410047980 */ /* 0x000ea8000c10f900 */
[----:B--2---:R-:W-:Y:S01]  /*4de0*/  CCTL.IVALL ;  /* 0x00000000ff00798f */ /* 0x004fe20002000000 */
[----:B------:R-:W-:Y:S05]  /*4df0*/  YIELD ;  /* 0x0000000000007946 */ /* 0x000fea0003800000 */
[----:B------:R-:W-:-:S04]  /*4e00*/  LOP3.LUT R4, R4, R3, RZ, 0x3c, !PT ;  /* 0x0000000304047212 */ /* 0x000fc800078e3cff */
[----:B------:R-:W-:-:S13]  /*4e10*/  ISETP.GT.AND P2, PT, R4, -0x1, PT ;  /* 0xffffffff0400780c */ /* 0x000fda0003f44270 */
[----:B------:R-:W-:Y:S05]  /*4e20*/  @P2 BRA `(.L_x_116) ;  /* 0xfffffffc00e82947 */ /* 0x000fea000383ffff */
.L_x_115:
[----:B------:R-:W-:Y:S05]  /*4e30*/  BSYNC B0 ;  /* 0x0000000000007941 */ /* 0x000fea0003800000 */
.L_x_114:
[----:B------:R-:W-:-:S03]  /*4e40*/  UMOV UR4, 0xffffffff ;  /* 0xffffffff00047882 */ /* 0x000fc60000000000 */
[----:B------:R-:W-:Y:S05]  /*4e50*/  BRA.DIV UR4, `(.L_x_117) ;  /* 0x0000001604507947 */ /* 0x000fea000b800000 */
[----:B------:R-:W-:Y:S06]  /*4e60*/  BAR.SYNC.DEFER_BLOCKING 0x0 ;  /* 0x0000000000007b1d */ /* 0x000fec0000010000 */
.L_x_152:
[----:B------:R-:W-:Y:S05]  /*4e70*/  @P1 BRA.U `(.L_x_118) ;  /* 0x0000000500001947 */ /* 0x000fea0003800000 */
[----:B------:R-:W1:Y:S01]  /*4e80*/  LDCU.64 UR6, c[0x4][0x8] ;  /* 0x01000100ff0677ac */ /* 0x000e620008000a00 */
[----:B------:R-:W-:Y:S01]  /*4e90*/  BSSY.RECONVERGENT B0, `(.L_x_118) ;  /* 0x000003e000007945 */ /* 0x000fe20003800200 */
[----:B------:R-:W-:Y:S01]  /*4ea0*/  UMOV UR4, 0x4 ;  /* 0x0000000400047882 */ /* 0x000fe20000000000 */
[----:B------:R-:W-:Y:S02]  /*4eb0*/  UMOV UR5, 0x0 ;  /* 0x0000000000057882 */ /* 0x000fe40000000000 */
[----:B-1----:R-:W-:-:S04]  /*4ec0*/  UIMAD.WIDE.U32 UR4, UR6, 0x1, UR4 ;  /* 0x00000001060478a5 */ /* 0x002fc8000f8e0004 */
[----:B------:R-:W-:Y:S02]  /*4ed0*/  UIADD3 UR6, UPT, UPT, UR5, UR7, URZ ;  /* 0x0000000705067290 */ /* 0x000fe4000fffe0ff */
[----:B------:R-:W-:Y:S02]  /*4ee0*/  IMAD.U32 R5, RZ, RZ, UR5 ;  /* 0x00000005ff057e24 */ /* 0x000fe4000f8e00ff */
[----:B------:R-:W-:Y:S02]  /*4ef0*/  IMAD.U32 R4, RZ, RZ, UR4 ;  /* 0x00000004ff047e24 */ /* 0x000fe4000f8e00ff */
[----:B------:R-:W-:Y:S01]  /*4f00*/  IMAD.U32 R5, RZ, RZ, UR6 ;  /* 0x00000006ff057e24 */ /* 0x000fe2000f8e00ff */
[----:B------:R-:W-:Y:S06]  /*4f10*/  @P1 BRA `(.L_x_119) ;  /* 0x0000000000d41947 */ /* 0x000fec0003800000 */
[----:B------:R-:W1:Y:S01]  /*4f20*/  LDS.64 R12, [R0+0x60] ;  /* 0x00006000000c7984 */ /* 0x000e620000000a00 */
[----:B------:R-:W2:Y:S03]  /*4f30*/  LDC.64 R24, c[0x4][0x10] ;  /* 0x01000400ff187b82 */ /* 0x000ea60000000a00 */
[----:B------:R-:W3:Y:S04]  /*4f40*/  LDS.64 R10, [R0+0x70] ;  /* 0x00007000000a7984 */ /* 0x000ee80000000a00 */
[----:B------:R-:W-:Y:S01]  /*4f50*/  LDS.64 R8, [R0+0x80] ;  /* 0x0000800000087984 */ /* 0x000fe20000000a00 */
[----:B------:R-:W4:Y:S03]  /*4f60*/  LDC.64 R28, c[0x4][0x8] ;  /* 0x01000200ff1c7b82 */ /* 0x000f260000000a00 */
[----:B------:R-:W5:Y:S04]  /*4f70*/  LDS.64 R6, [R0+0x68] ;  /* 0x0000680000067984 */ /* 0x000f680000000a00 */
[----:B------:R-:W0:Y:S04]  /*4f80*/  LDS.64 R20, [R0+0x78] ;  /* 0x0000780000147984 */ /* 0x000e280000000a00 */
[----:B------:R-:W0:Y:S04]  /*4f90*/  LDS.64 R26, [R0+0x88] ;  /* 0x00008800001a7984 */ /* 0x000e280000000a00 */
[----:B--2---:R2:W-:Y:S01]  /*4fa0*/  REDG.E.ADD.STRONG.GPU desc[UR36][R24.64], R22 ;  /* 0x000000161800798e */ /* 0x0045e2000c12e124 */
[----:B-1----:R-:W-:-:S02]  /*4fb0*/  SHF.R.S64 R12, R12, 0x15, R13 ;  /* 0x000000150c0c7819 */ /* 0x002fc4000000100d */
[----:B------:R-:W-:-:S03]  /*4fc0*/  SHF.R.S32.HI R13, RZ, 0x15, R13 ;  /* 0x00000015ff0d7819 */ /* 0x000fc6000001140d */
[----:B----4-:R-:W-:Y:S01]  /*4fd0*/  REDG.E.ADD.STRONG.GPU desc[UR36][R28.64], R12 ;  /* 0x0000000c1c00798e */ /* 0x010fe2000c12e124 */
[----:B---3--:R-:W-:-:S03]  /*4fe0*/  SHF.R.S64 R14, R10, 0x15, R11 ;  /* 0x000000150a0e7819 */ /* 0x008fc6000000100b */
[----:B------:R-:W-:Y:S01]  /*4ff0*/  STS.64 [R0+0x60], R12 ;  /* 0x0000600c00007388 */ /* 0x000fe20000000a00 */
[----:B------:R-:W-:Y:S02]  /*5000*/  SHF.R.S32.HI R15, RZ, 0x15, R11 ;  /* 0x00000015ff0f7819 */ /* 0x000fe4000001140b */
[----:B-----5:R-:W-:Y:S01]  /*5010*/  SHF.R.S64 R6, R6, 0x15, R7 ;  /* 0x0000001506067819 */ /* 0x020fe20000001007 */
[----:B------:R-:W1:Y:S01]  /*5020*/  LDS.64 R12, [R0+0x90] ;  /* 0x00009000000c7984 */ /* 0x000e620000000a00 */
[--C-:B--2---:R-:W-:Y:S02]  /*5030*/  SHF.R.S64 R24, R8, 0x15, R9.reuse ;  /* 0x0000001508187819 */ /* 0x104fe40000001009 */
[----:B------:R-:W-:Y:S01]  /*5040*/  SHF.R.S32.HI R25, RZ, 0x15, R9 ;  /* 0x00000015ff197819 */ /* 0x000fe20000011409 */
[----:B------:R-:W2:Y:S01]  /*5050*/  LDS.64 R28, [R0+0x98] ;  /* 0x00009800001c7984 */ /* 0x000ea20000000a00 */
[----:B0-----:R-:W-:Y:S02]  /*5060*/  SHF.R.S64 R20, R20, 0x15, R21 ;  /* 0x0000001514147819 */ /* 0x001fe40000001015 */
[----:B------:R-:W-:Y:S01]  /*5070*/  SHF.R.S64 R26, R26, 0x15, R27 ;  /* 0x000000151a1a7819 */ /* 0x000fe2000000101b */
[----:B------:R-:W0:Y:S01]  /*5080*/  LDS.64 R10, [R0+0xa0] ;  /* 0x0000a000000a7984 */ /* 0x000e220000000a00 */
[----:B------:R-:W-:-:S03]  /*5090*/  SHF.R.S32.HI R7, RZ, 0x15, R7 ;  /* 0x00000015ff077819 */ /* 0x000fc60000011407 */
[----:B------:R-:W3:Y:S04]  /*50a0*/  LDS.64 R8, [R0+0xa8] ;  /* 0x0000a80000087984 */ /* 0x000ee80000000a00 */
[----:B------:R4:W-:Y:S04]  /*50b0*/  REDG.E.ADD.STRONG.GPU desc[UR36][R4.64], R6 ;  /* 0x000000060400798e */ /* 0x0009e8000c12e124 */
[----:B------:R4:W-:Y:S04]  /*50c0*/  REDG.E.ADD.STRONG.GPU desc[UR36][R4.64+0x4], R14 ;  /* 0x0000040e0400798e */ /* 0x0009e8000c12e124 */
[----:B------:R4:W-:Y:S04]  /*50d0*/  REDG.E.ADD.STRONG.GPU desc[UR36][R4.64+0x8], R20 ;  /* 0x000008140400798e */ /* 0x0009e8000c12e124 */
[----:B------:R4:W-:Y:S04]  /*50e0*/  REDG.E.ADD.STRONG.GPU desc[UR36][R4.64+0xc], R24 ;  /* 0x00000c180400798e */ /* 0x0009e8000c12e124 */
[----:B------:R4:W-:Y:S01]  /*50f0*/  REDG.E.ADD.STRONG.GPU desc[UR36][R4.64+0x10], R26 ;  /* 0x0000101a0400798e */ /* 0x0009e2000c12e124 */
[----:B-1----:R-:W-:-:S02]  /*5100*/  SHF.R.S64 R12, R12, 0x15, R13 ;  /* 0x000000150c0c7819 */ /* 0x002fc4000000100d */
[----:B--2---:R-:W-:-:S03]  /*5110*/  SHF.R.S64 R28, R28, 0x15, R29 ;  /* 0x000000151c1c7819 */ /* 0x004fc6000000101d */
[----:B------:R4:W-:Y:S01]  /*5120*/  REDG.E.ADD.STRONG.GPU desc[UR36][R4.64+0x14], R12 ;  /* 0x0000140c0400798e */ /* 0x0009e2000c12e124 */
[----:B0-----:R-:W-:-:S03]  /*5130*/  SHF.R.S64 R10, R10, 0x15, R11 ;  /* 0x000000150a0a7819 */ /* 0x001fc6000000100b */
[----:B------:R4:W-:Y:S01]  /*5140*/  REDG.E.ADD.STRONG.GPU desc[UR36][R4.64+0x18], R28 ;  /* 0x0000181c0400798e */ /* 0x0009e2000c12e124 */
[----:B---3--:R-:W-:-:S03]  /*5150*/  SHF.R.S64 R8, R8, 0x15, R9 ;  /* 0x0000001508087819 */ /* 0x008fc60000001009 */
[----:B------:R4:W-:Y:S04]  /*5160*/  REDG.E.ADD.STRONG.GPU desc[UR36][R4.64+0x1c], R10 ;  /* 0x00001c0a0400798e */ /* 0x0009e8000c12e124 */
[----:B------:R4:W-:Y:S01]  /*5170*/  REDG.E.ADD.STRONG.GPU desc[UR36][R4.64+0x20], R8 ;  /* 0x000020080400798e */ /* 0x0009e2000c12e124 */
[----:B------:R-:W-:Y:S02]  /*5180*/  SHF.R.S32.HI R21, RZ, 0x15, R21 ;  /* 0x00000015ff157819 */ /* 0x000fe40000011415 */
[----:B------:R-:W-:Y:S02]  /*5190*/  SHF.R.S32.HI R27, RZ, 0x15, R27 ;  /* 0x00000015ff1b7819 */ /* 0x000fe4000001141b */
[----:B------:R-:W-:Y:S02]  /*51a0*/  SHF.R.S32.HI R13, RZ, 0x15, R13 ;  /* 0x00000015ff0d7819 */ /* 0x000fe4000001140d */
[----:B------:R-:W-:-:S02]  /*51b0*/  SHF.R.S32.HI R29, RZ, 0x15, R29 ;  /* 0x00000015ff1d7819 */ /* 0x000fc4000001141d */
[----:B------:R-:W-:Y:S02]  /*51c0*/  SHF.R.S32.HI R11, RZ, 0x15, R11 ;  /* 0x00000015ff0b7819 */ /* 0x000fe4000001140b */
[----:B------:R-:W-:Y:S01]  /*51d0*/  SHF.R.S32.HI R9, RZ, 0x15, R9 ;  /* 0x00000015ff097819 */ /* 0x000fe20000011409 */
[----:B------:R4:W-:Y:S04]  /*51e0*/  STS.64 [R0+0x68], R6 ;  /* 0x0000680600007388 */ /* 0x0009e80000000a00 */
[----:B------:R4:W-:Y:S04]  /*51f0*/  STS.64 [R0+0x70], R14 ;  /* 0x0000700e00007388 */ /* 0x0009e80000000a00 */
[----:B------:R4:W-:Y:S04]  /*5200*/  STS.64 [R0+0x78], R20 ;  /* 0x0000781400007388 */ /* 0x0009e80000000a00 */
[----:B------:R4:W-:Y:S04]  /*5210*/  STS.64 [R0+0x80], R24 ;  /* 0x0000801800007388 */ /* 0x0009e80000000a00 */
[----:B------:R4:W-:Y:S04]  /*5220*/  STS.64 [R0+0x88], R26 ;  /* 0x0000881a00007388 */ /* 0x0009e80000000a00 */
[----:B------:R4:W-:Y:S04]  /*5230*/  STS.64 [R0+0x90], R12 ;  /* 0x0000900c00007388 */ /* 0x0009e80000000a00 */
[----:B------:R4:W-:Y:S04]  /*5240*/  STS.64 [R0+0x98], R28 ;  /* 0x0000981c00007388 */ /* 0x0009e80000000a00 */
[----:B------:R4:W-:Y:S04]  /*5250*/  STS.64 [R0+0xa0], R10 ;  /* 0x0000a00a00007388 */ /* 0x0009e80000000a00 */
[----:B------:R4:W-:Y:S02]  /*5260*/  STS.64 [R0+0xa8], R8 ;  /* 0x0000a80800007388 */ /* 0x0009e40000000a00 */
.L_x_119:
[----:B------:R-:W-:Y:S05]  /*5270*/  BSYNC.RECONVERGENT B0 ;  /* 0x0000000000007941 */ /* 0x000fea0003800200 */
.L_x_118:
[----:B------:R-:W-:-:S03]  /*5280*/  UMOV UR4, 0xffffffff ;  /* 0xffffffff00047882 */ /* 0x000fc60000000000 */
[----:B------:R-:W-:Y:S05]  /*5290*/  BRA.DIV UR4, `(.L_x_120) ;  /* 0x0000001204707947 */ /* 0x000fea000b800000 */
[----:B------:R-:W-:Y:S06]  /*52a0*/  BAR.SYNC.DEFER_BLOCKING 0x0 ;  /* 0x0000000000007b1d */ /* 0x000fec0000010000 */
.L_x_155:
[----:B----4-:R-:W1:Y:S01]  /*52b0*/  S2R R6, SR_TID.X ;  /* 0x0000000000067919 */ /* 0x010e620000002100 */
[----:B------:R-:W-:Y:S04]  /*52c0*/  BSSY B0, `(.L_x_121) ;  /* 0x0000029000007945 */ /* 0x000fe80003800000 */
[----:B------:R-:W-:Y:S05]  /*52d0*/  @P0 BRA `(.L_x_122) ;  /* 0x00000000009c0947 */ /* 0x000fea0003800000 */
[----:B0-----:R-:W0:Y:S01]  /*52e0*/  S2R R0, SR_CTAID.Y ;  /* 0x0000000000007919 */ /* 0x001e220000002600 */
[----:B------:R-:W2:Y:S01]  /*52f0*/  LDCU UR4, c[0x0][0x370] ;  /* 0x00006e00ff0477ac */ /* 0x000ea20008000800 */
[----:B------:R-:W3:Y:S01]  /*5300*/  S2R R3, SR_CTAID.Z ;  /* 0x0000000000037919 */ /* 0x000ee20000002700 */
[----:B------:R-:W4:Y:S01]  /*5310*/  LDCU UR5, c[0x0][0x374] ;  /* 0x00006e80ff0577ac */ /* 0x000f220008000800 */
[----:B------:R-:W5:Y:S01]  /*5320*/  S2R R5, SR_LANEID ;  /* 0x0000000000057919 */ /* 0x000f620000000000 */
[----:B------:R-:W1:Y:S01]  /*5330*/  LDCU UR6, c[0x0][0x378] ;  /* 0x00006f00ff0677ac */ /* 0x000e620008000800 */
[----:B------:R-:W-:Y:S02]  /*5340*/  VOTEU.ANY UR7, UPT, PT ;  /* 0x0000000000077886 */ /* 0x000fe400038e0100 */
[----:B------:R-:W5:Y:S01]  /*5350*/  FLO.U32 R4, UR7 ;  /* 0x0000000700047d00 */ /* 0x000f6200080e0000 */
[----:B--2---:R-:W-:-:S04]  /*5360*/  UIADD3 UR4, UPT, UPT, URZ, -UR4, URZ ;  /* 0x80000004ff047290 */ /* 0x004fc8000fffe0ff */
[----:B----4-:R-:W-:-:S04]  /*5370*/  UIMAD UR4, UR4, UR5, URZ ;  /* 0x00000005040472a4 */ /* 0x010fc8000f8e02ff */
[----:B-1----:R-:W-:Y:S01]  /*5380*/  UIMAD UR4, UR6, UR4, -0x7fffffff ;  /* 0x80000001060474a4 */ /* 0x002fe2000f8e0204 */
[----:B0-----:R-:W-:Y:S02]  /*5390*/  IMAD.IADD R0, R19, 0x1, R0 ;  /* 0x0000000113007824 */ /* 0x001fe400078e0200 */
[----:B---3--:R-:W-:Y:S01]  /*53a0*/  IMAD.MOV R3, RZ, RZ, -R3 ;  /* 0x000000ffff037224 */ /* 0x008fe200078e0a03 */
[----:B-----5:R-:W-:-:S04]  /*53b0*/  ISETP.EQ.U32.AND P0, PT, R4, R5, PT ;  /* 0x000000050400720c */ /* 0x020fc80003f02070 */
        /* <DEDUP_REMOVED lines=19> */
.L_x_123:
[----:B------:R-:W2:Y:S04]  /*54f0*/  LD.E.STRONG.GPU R3, desc[UR36][R16.64+0x4] ;  /* 0x0000042410037980 */ /* 0x000ea8000c10f900 */
[----:B--2---:R-:W-:Y:S01]  /*5500*/  CCTL.IVALL ;  /* 0x00000000ff00798f */ /* 0x004fe20002000000 */
[----:B------:R-:W-:Y:S05]  /*5510*/  YIELD ;  /* 0x0000000000007946 */ /* 0x000fea0003800000 */
[----:B------:R-:W-:-:S04]  /*5520*/  LOP3.LUT R3, R3, R0, RZ, 0x3c, !PT ;  /* 0x0000000003037212 */ /* 0x000fc800078e3cff */
[----:B------:R-:W-:-:S13]  /*5530*/  ISETP.GT.AND P0, PT, R3, -0x1, PT ;  /* 0xffffffff0300780c */ /* 0x000fda0003f04270 */
[----:B------:R-:W-:Y:S05]  /*5540*/  @P0 BRA `(.L_x_123) ;  /* 0xfffffffc00e80947 */ /* 0x000fea000383ffff */
.L_x_122:
[----:B------:R-:W-:Y:S05]  /*5550*/  BSYNC B0 ;  /* 0x0000000000007941 */ /* 0x000fea0003800000 */
.L_x_121:
[----:B------:R-:W0:Y:S01]  /*5560*/  LDCU UR4, c[0x0][0x360] ;  /* 0x00006c00ff0477ac */ /* 0x000e220008000800 */
[----:B-1----:R-:W-:Y:S02]  /*5570*/  IMAD.MOV R3, RZ, RZ, -R6 ;  /* 0x000000ffff037224 */ /* 0x002fe400078e0a06 */
[----:B0-----:R-:W-:Y:S01]  /*5580*/  IMAD R0, R19, UR4, RZ ;  /* 0x0000000413007c24 */ /* 0x001fe2000f8e02ff */
[----:B------:R-:W-:-:S04]  /*5590*/  UMOV UR4, 0xffffffff ;  /* 0xffffffff00047882 */ /* 0x000fc80000000000 */
[----:B------:R-:W-:Y:S01]  /*55a0*/  ISETP.NE.AND P0, PT, R0, R3, PT ;  /* 0x000000030000720c */ /* 0x000fe20003f05270 */
[----:B------:R-:W-:-:S12]  /*55b0*/  BRA.DIV UR4, `(.L_x_124) ;  /* 0x0000000e04d87947 */ /* 0x000fd8000b800000 */
[----:B------:R-:W-:Y:S06]  /*55c0*/  BAR.SYNC.DEFER_BLOCKING 0x0 ;  /* 0x0000000000007b1d */ /* 0x000fec0000010000 */
.L_x_158:
[----:B------:R-:W-:Y:S04]  /*55d0*/  BSSY.RECONVERGENT B6, `(.L_x_125) ;  /* 0x000008e000067945 */ /* 0x000fe80003800200 */
[----:B------:R-:W-:Y:S05]  /*55e0*/  @P0 BRA `(.L_x_126) ;  /* 0x0000000800300947 */ /* 0x000fea0003800000 */
[----:B------:R-:W0:Y:S08]  /*55f0*/  LDC.64 R6, c[0x4][0x10] ;  /* 0x01000400ff067b82 */ /* 0x000e300000000a00 */
[----:B------:R-:W1:Y:S01]  /*5600*/  LDC R0, c[0x0][0x370] ;  /* 0x0000dc00ff007b82 */ /* 0x000e620000000800 */
[----:B------:R-:W-:Y:S01]  /*5610*/  MOV R22, 0x0 ;  /* 0x0000000000167802 */ /* 0x000fe20000000f00 */
[----:B------:R-:W2:Y:S01]  /*5620*/  LDCU.64 UR4, c[0x4][0x50] ;  /* 0x01000a00ff0477ac */ /* 0x000ea20008000a00 */
[----:B0-----:R0:W3:Y:S05]  /*5630*/  LDG.E R9, desc[UR36][R6.64] ;  /* 0x0000002406097981 */ /* 0x0010ea000c1e1900 */
[----:B------:R4:W3:Y:S01]  /*5640*/  LDC.64 R10, c[0x4][R22] ;  /* 0x01000000160a7b82 */ /* 0x0008e20000000a00 */
[----:B--2---:R-:W-:-:S02]  /*5650*/  IMAD.U32 R4, RZ, RZ, UR4 ;  /* 0x00000004ff047e24 */ /* 0x004fc4000f8e00ff */
[----:B------:R-:W-:Y:S02]  /*5660*/  IMAD.U32 R5, RZ, RZ, UR5 ;  /* 0x00000005ff057e24 */ /* 0x000fe4000f8e00ff */
[----:B-1----:R-:W-:Y:S02]  /*5670*/  VIADD R0, R0, 0x9 ;  /* 0x0000000900007836 */ /* 0x002fe40000000000 */
[----:B0-----:R-:W-:Y:S02]  /*5680*/  IMAD.MOV.U32 R6, RZ, RZ, R2 ;  /* 0x000000ffff067224 */ /* 0x001fe400078e0002 */
[----:B------:R-:W-:-:S04]  /*5690*/  IMAD.HI.U32 R0, R0, -0x33333333, RZ ;  /* 0xcccccccd00007827 */ /* 0x000fc800078e00ff */
[----:B------:R-:W-:Y:S01]  /*56a0*/  IMAD.MOV.U32 R7, RZ, RZ, R18 ;  /* 0x000000ffff077224 */ /* 0x000fe200078e0012 */
[----:B------:R-:W-:-:S05]  /*56b0*/  LEA.HI R8, R0, 0x1, RZ, 0x1d ;  /* 0x0000000100087811 */ /* 0x000fca00078fe8ff */
[----:B---3--:R4:W-:Y:S02]  /*56c0*/  STL.64 [R1], R8 ;  /* 0x0000000801007387 */ /* 0x0089e40000100a00 */
[----:B------:R-:W-:-:S07]  /*56d0*/  LEPC R20, `(.L_x_127) ;  /* 0x000000001014794e */ /* 0x000fce0000000000 */
[----:B----4-:R-:W-:Y:S05]  /*56e0*/  CALL.ABS.NOINC R10 ;  /* 0x000000000a007343 */ /* 0x010fea0003c00000 */
.L_x_127:
[----:B------:R0:W1:Y:S01]  /*56f0*/  LDC.64 R8, c[0x4][R22] ;  /* 0x0100000016087b82 */ /* 0x0000620000000a00 */
[----:B------:R-:W2:Y:S01]  /*5700*/  LDCU.64 UR4, c[0x4][0x58] ;  /* 0x01000b00ff0477ac */ /* 0x000ea20008000a00 */
[----:B------:R-:W-:Y:S02]  /*5710*/  CS2R R6, SRZ ;  /* 0x0000000000067805 */ /* 0x000fe4000001ff00 */
[----:B--2---:R-:W-:Y:S01]  /*5720*/  MOV R4, UR4 ;  /* 0x0000000400047c02 */ /* 0x004fe20008000f00 */
[----:B0-----:R-:W-:-:S07]  /*5730*/  IMAD.U32 R5, RZ, RZ, UR5 ;  /* 0x00000005ff057e24 */ /* 0x001fce000f8e00ff */
[----:B------:R-:W-:-:S07]  /*5740*/  LEPC R20, `(.L_x_128) ;  /* 0x000000001014794e */ /* 0x000fce0000000000 */
[----:B-1----:R-:W-:Y:S05]  /*5750*/  CALL.ABS.NOINC R8 ;  /* 0x0000000008007343 */ /* 0x002fea0003c00000 */
.L_x_128:
[----:B------:R-:W0:Y:S01]  /*5760*/  LDC.64 R8, c[0x4][0x8] ;  /* 0x01000200ff087b82 */ /* 0x000e220000000a00 */
[----:B------:R-:W1:Y:S01]  /*5770*/  LDCU.64 UR4, c[0x4][0x60] ;  /* 0x01000c00ff0477ac */ /* 0x000e620008000a00 */
[----:B0-----:R-:W2:Y:S06]  /*5780*/  LDG.E R0, desc[UR36][R8.64] ;  /* 0x0000002408007981 */ /* 0x001eac000c1e1900 */
[----:B------:R0:W3:Y:S01]  /*5790*/  LDC.64 R10, c[0x4][R22] ;  /* 0x01000000160a7b82 */ /* 0x0000e20000000a00 */
[----:B-1----:R-:W-:Y:S02]  /*57a0*/  IMAD.U32 R4, RZ, RZ, UR4 ;  /* 0x00000004ff047e24 */ /* 0x002fe4000f8e00ff */
[----:B------:R-:W-:-:S02]  /*57b0*/  IMAD.U32 R5, RZ, RZ, UR5 ;  /* 0x00000005ff057e24 */ /* 0x000fc4000f8e00ff */
[----:B------:R-:W-:Y:S02]  /*57c0*/  IMAD.MOV.U32 R6, RZ, RZ, R2 ;  /* 0x000000ffff067224 */ /* 0x000fe400078e0002 */
[----:B------:R-:W-:Y:S01]  /*57d0*/  IMAD.MOV.U32 R7, RZ, RZ, R18 ;  /* 0x000000ffff077224 */ /* 0x000fe200078e0012 */
[----:B--23--:R0:W-:Y:S06]  /*57e0*/  STL [R1], R0 ;  /* 0x0000000001007387 */ /* 0x00c1ec0000100800 */
[----:B------:R-:W-:-:S07]  /*57f0*/  LEPC R20, `(.L_x_129) ;  /* 0x000000001014794e */ /* 0x000fce0000000000 */
[----:B0-----:R-:W-:Y:S05]  /*5800*/  CALL.ABS.NOINC R10 ;  /* 0x000000000a007343 */ /* 0x001fea0003c00000 */
.L_x_129:
        /* <DEDUP_REMOVED lines=11> */
.L_x_130:
[----:B------:R-:W0:Y:S01]  /*58c0*/  LDC.64 R8, c[0x4][0x8] ;  /* 0x01000200ff087b82 */ /* 0x000e220000000a00 */
[----:B------:R-:W1:Y:S01]  /*58d0*/  LDCU.64 UR4, c[0x4][0x60] ;  /* 0x01000c00ff0477ac */ /* 0x000e620008000a00 */
[----:B0-----:R-:W2:Y:S06]  /*58e0*/  LDG.E R0, desc[UR36][R8.64+0x8] ;  /* 0x0000082408007981 */ /* 0x001eac000c1e1900 */
[----:B------:R0:W3:Y:S01]  /*58f0*/  LDC.64 R10, c[0x4][R22] ;  /* 0x01000000160a7b82 */ /* 0x0000e20000000a00 */
[----:B-1----:R-:W-:Y:S01]  /*5900*/  IMAD.U32 R4, RZ, RZ, UR4 ;  /* 0x00000004ff047e24 */ /* 0x002fe2000f8e00ff */
[----:B------:R-:W-:Y:S01]  /*5910*/  MOV R7, R18 ;  /* 0x0000001200077202 */ /* 0x000fe20000000f00 */
[----:B------:R-:W-:-:S02]  /*5920*/  IMAD.U32 R5, RZ, RZ, UR5 ;  /* 0x00000005ff057e24 */ /* 0x000fc4000f8e00ff */
[----:B------:R-:W-:Y:S01]  /*5930*/  IMAD.MOV.U32 R6, RZ, RZ, R2 ;  /* 0x000000ffff067224 */ /* 0x000fe200078e0002 */
[----:B--23--:R0:W-:Y:S06]  /*5940*/  STL [R1], R0 ;  /* 0x0000000001007387 */ /* 0x00c1ec0000100800 */
[----:B------:R-:W-:-:S07]  /*5950*/  LEPC R20, `(.L_x_131) ;  /* 0x000000001014794e */ /* 0x000fce0000000000 */
[----:B0-----:R-:W-:Y:S05]  /*5960*/  CALL.ABS.NOINC R10 ;  /* 0x000000000a007343 */ /* 0x001fea0003c00000 */
.L_x_131:
        /* <DEDUP_REMOVED lines=11> */
.L_x_132:
        /* <DEDUP_REMOVED lines=11> */
.L_x_133:
        /* <DEDUP_REMOVED lines=11> */
.L_x_134:
[----:B------:R-:W0:Y:S01]  /*5b80*/  LDC.64 R8, c[0x4][0x8] ;  /* 0x01000200ff087b82 */ /* 0x000e220000000a00 */
[----:B------:R-:W1:Y:S01]  /*5b90*/  LDCU.64 UR4, c[0x4][0x60] ;  /* 0x01000c00ff0477ac */ /* 0x000e620008000a00 */
[----:B0-----:R-:W2:Y:S06]  /*5ba0*/  LDG.E R0, desc[UR36][R8.64+0x18] ;  /* 0x0000182408007981 */ /* 0x001eac000c1e1900 */
[----:B------:R0:W3:Y:S01]  /*5bb0*/  LDC.64 R10, c[0x4][R22] ;  /* 0x01000000160a7b82 */ /* 0x0000e20000000a00 */
[----:B-1----:R-:W-:Y:S01]  /*5bc0*/  MOV R4, UR4 ;  /* 0x0000000400047c02 */ /* 0x002fe20008000f00 */
[----:B------:R-:W-:-:S02]  /*5bd0*/  IMAD.U32 R5, RZ, RZ, UR5 ;  /* 0x00000005ff057e24 */ /* 0x000fc4000f8e00ff */
[----:B------:R-:W-:Y:S02]  /*5be0*/  IMAD.MOV.U32 R6, RZ, RZ, R2 ;  /* 0x000000ffff067224 */ /* 0x000fe400078e0002 */
[----:B------:R-:W-:Y:S01]  /*5bf0*/  IMAD.MOV.U32 R7, RZ, RZ, R18 ;  /* 0x000000ffff077224 */ /* 0x000fe200078e0012 */
[----:B--23--:R0:W-:Y:S06]  /*5c00*/  STL [R1], R0 ;  /* 0x0000000001007387 */ /* 0x00c1ec0000100800 */
[----:B------:R-:W-:-:S07]  /*5c10*/  LEPC R20, `(.L_x_135) ;  /* 0x000000001014794e */ /* 0x000fce0000000000 */
[----:B0-----:R-:W-:Y:S05]  /*5c20*/  CALL.ABS.NOINC R10 ;  /* 0x000000000a007343 */ /* 0x001fea0003c00000 */
.L_x_135:
        /* <DEDUP_REMOVED lines=11> */
.L_x_136:
        /* <DEDUP_REMOVED lines=11> */
.L_x_137:
[----:B------:R-:W0:Y:S01]  /*5d90*/  LDC.64 R8, c[0x4][0x8] ;  /* 0x01000200ff087b82 */ /* 0x000e220000000a00 */
[----:B------:R-:W1:Y:S01]  /*5da0*/  LDCU.64 UR4, c[0x4][0x60] ;  /* 0x01000c00ff0477ac */ /* 0x000e620008000a00 */
[----:B0-----:R-:W2:Y:S06]  /*5db0*/  LDG.E R0, desc[UR36][R8.64+0x24] ;  /* 0x0000242408007981 */ /* 0x001eac000c1e1900 */
[----:B------:R0:W3:Y:S01]  /*5dc0*/  LDC.64 R10, c[0x4][R22] ;  /* 0x01000000160a7b82 */ /* 0x0000e20000000a00 */
[----:B-1----:R-:W-:Y:S01]  /*5dd0*/  IMAD.U32 R4, RZ, RZ, UR4 ;  /* 0x00000004ff047e24 */ /* 0x002fe2000f8e00ff */
[----:B------:R-:W-:Y:S01]  /*5de0*/  MOV R5, UR5 ;  /* 0x0000000500057c02 */ /* 0x000fe20008000f00 */
[----:B------:R-:W-:-:S02]  /*5df0*/  IMAD.MOV.U32 R6, RZ, RZ, R2 ;  /* 0x000000ffff067224 */ /* 0x000fc400078e0002 */
[----:B------:R-:W-:Y:S01]  /*5e00*/  IMAD.MOV.U32 R7, RZ, RZ, R18 ;  /* 0x000000ffff077224 */ /* 0x000fe200078e0012 */
[----:B--23--:R0:W-:Y:S06]  /*5e10*/  STL [R1], R0 ;  /* 0x0000000001007387 */ /* 0x00c1ec0000100800 */
[----:B------:R-:W-:-:S07]  /*5e20*/  LEPC R20, `(.L_x_138) ;  /* 0x000000001014794e */ /* 0x000fce0000000000 */
[----:B0-----:R-:W-:Y:S05]  /*5e30*/  CALL.ABS.NOINC R10 ;  /* 0x000000000a007343 */ /* 0x001fea0003c00000 */
.L_x_138:
[----:B------:R0:W1:Y:S01]  /*5e40*/  LDC.64 R2, c[0x4][R22] ;  /* 0x0100000016027b82 */ /* 0x0000620000000a00 */
[----:B------:R-:W2:Y:S01]  /*5e50*/  LDCU.64 UR4, c[0x4][0x40] ;  /* 0x01000800ff0477ac */ /* 0x000ea20008000a00 */
[----:B------:R-:W-:Y:S01]  /*5e60*/  CS2R R6, SRZ ;  /* 0x0000000000067805 */ /* 0x000fe2000001ff00 */
[----:B--2---:R-:W-:Y:S02]  /*5e70*/  IMAD.U32 R4, RZ, RZ, UR4 ;  /* 0x00000004ff047e24 */ /* 0x004fe4000f8e00ff */
[----:B0-----:R-:W-:-:S07]  /*5e80*/  IMAD.U32 R5, RZ, RZ, UR5 ;  /* 0x00000005ff057e24 */ /* 0x001fce000f8e00ff */
[----:B------:R-:W-:-:S07]  /*5e90*/  LEPC R20, `(.L_x_126) ;  /* 0x000000001014794e */ /* 0x000fce0000000000 */
[----:B-1----:R-:W-:Y:S05]  /*5ea0*/  CALL.ABS.NOINC R2 ;  /* 0x0000000002007343 */ /* 0x002fea0003c00000 */
.L_x_126:
[----:B------:R-:W-:Y:S05]  /*5eb0*/  BSYNC.RECONVERGENT B6 ;  /* 0x0000000000067941 */ /* 0x000fea0003800200 */
.L_x_125:
[----:B------:R-:W-:-:S04]  /*5ec0*/  ISETP.NE.U32.AND P0, PT, R16, RZ, PT ;  /* 0x000000ff1000720c */ /* 0x000fc80003f05070 */
[----:B------:R-:W-:-:S13]  /*5ed0*/  ISETP.NE.AND.EX P0, PT, R17, RZ, PT, P0 ;  /* 0x000000ff1100720c */ /* 0x000fda0003f05300 */
[----:B------:R-:W-:Y:S05]  /*5ee0*/  @P0 BRA `(.L_x_139) ;  /* 0x0000000000040947 */ /* 0x000fea0003800000 */
[----:B------:R-:W-:Y:S05]  /*5ef0*/  BPT.TRAP 0x1 ;  /* 0x000000040000795c */ /* 0x000fea0000300000 */
.L_x_139:
[----:B------:R-:W-:Y:S01]  /*5f00*/  UMOV UR4, 0xffffffff ;  /* 0xffffffff00047882 */ /* 0x000fe20000000000 */
[----:B------:R-:W-:Y:S02]  /*5f10*/  ISETP.NE.AND P0, PT, R23, RZ, PT ;  /* 0x000000ff1700720c */ /* 0x000fe40003f05270 */
[----:B------:R-:W-:Y:S11]  /*5f20*/  BRA.DIV UR4, `(.L_x_140) ;  /* 0x0000000604ac7947 */ /* 0x000ff6000b800000 */
[----:B------:R-:W-:Y:S06]  /*5f30*/  BAR.SYNC.DEFER_BLOCKING 0x0 ;  /* 0x0000000000007b1d */ /* 0x000fec0000010000 */
.L_x_161:
[----:B------:R-:W-:Y:S04]  /*5f40*/  BSSY B0, `(.L_x_141) ;  /* 0x0000029000007945 */ /* 0x000fe80003800000 */
[----:B------:R-:W-:Y:S05]  /*5f50*/  @P0 BRA `(.L_x_142) ;  /* 0x00000000009c0947 */ /* 0x000fea0003800000 */
[----:B------:R-:W0:Y:S01]  /*5f60*/  S2R R0, SR_CTAID.Y ;  /* 0x0000000000007919 */ /* 0x000e220000002600 */
[----:B------:R-:W1:Y:S01]  /*5f70*/  LDCU UR4, c[0x0][0x370] ;  /* 0x00006e00ff0477ac */ /* 0x000e620008000800 */
[----:B------:R-:W2:Y:S01]  /*5f80*/  S2R R2, SR_CTAID.Z ;  /* 0x0000000000027919 */ /* 0x000ea20000002700 */
[----:B------:R-:W3:Y:S01]  /*5f90*/  LDCU UR5, c[0x0][0x374] ;  /* 0x00006e80ff0577ac */ /* 0x000ee20008000800 */
[----:B------:R-:W4:Y:S01]  /*5fa0*/  S2R R5, SR_LANEID ;  /* 0x0000000000057919 */ /* 0x000f220000000000 */
[----:B------:R-:W5:Y:S01]  /*5fb0*/  LDCU UR6, c[0x0][0x378] ;  /* 0x00006f00ff0677ac */ /* 0x000f620008000800 */
[----:B------:R-:W-:Y:S01]  /*5fc0*/  VOTEU.ANY UR7, UPT, PT ;  /* 0x0000000000077886 */ /* 0x000fe200038e0100 */
[----:B-1----:R-:W-:-:S04]  /*5fd0*/  UIADD3 UR4, UPT, UPT, URZ, -UR4, URZ ;  /* 0x80000004ff047290 */ /* 0x002fc8000fffe0ff */
[----:B---3--:R-:W-:-:S04]  /*5fe0*/  UIMAD UR4, UR4, UR5, URZ ;  /* 0x00000005040472a4 */ /* 0x008fc8000f8e02ff */
[----:B-----5:R-:W-:Y:S01]  /*5ff0*/  UIMAD UR4, UR6, UR4, -0x7fffffff ;  /* 0x80000001060474a4 */ /* 0x020fe2000f8e0204 */
[----:B0-----:R-:W-:Y:S02]  /*6000*/  IMAD.IADD R0, R19, 0x1, R0 ;  /* 0x0000000113007824 */ /* 0x001fe400078e0200 */
[----:B--2---:R-:W-:Y:S02]  /*6010*/  IMAD.MOV R3, RZ, RZ, -R2 ;  /* 0x000000ffff037224 */ /* 0x004fe400078e0a02 */
[----:B------:R-:W4:Y:S03]  /*6020*/  FLO.U32 R2, UR7 ;  /* 0x0000000700027d00 */ /* 0x000f2600080e0000 */
[----:B------:R-:W-:-:S05]  /*6030*/  ISETP.NE.AND P1, PT, R0, R3, PT ;  /* 0x000000030000720c */ /* 0x000fca0003f25270 */
[----:B------:R-:W0:Y:S01]  /*6040*/  POPC R0, UR7 ;  /* 0x0000000700007d09 */ /* 0x000e220008000000 */
[----:B----4-:R-:W-:-:S07]  /*6050*/  ISETP.EQ.U32.AND P0, PT, R2, R5, PT ;  /* 0x000000050200720c */ /* 0x010fce0003f02070 */
        /* <DEDUP_REMOVED lines=13> */
[----:B0-----:R-:W-:-:S04]  /*6130*/  LOP3.LUT R4, R4, UR7, RZ, 0xc0, !PT ;  /* 0x0000000704047c12 */ /* 0x001fc8000f8ec0ff */
[----:B------:R-:W0:Y:S01]  /*6140*/  POPC R5, R4 ;  /* 0x0000000400057309 */ /* 0x000e220000000000 */
[----:B--2---:R-:W0:Y:S02]  /*6150*/  SHFL.IDX PT, R0, R3, R2, 0x1f ;  /* 0x00001f0203007589 */ /* 0x004e2400000e0000 */
[----:B0-----:R-:W-:-:S07]  /*6160*/  IMAD R0, R5, UR4, R0 ;  /* 0x0000000405007c24 */ /* 0x001fce000f8e0200 */
.L_x_143:
[----:B------:R-:W2:Y:S04]  /*6170*/  LD.E.STRONG.GPU R3, desc[UR36][R16.64+0x4] ;  /* 0x0000042410037980 */ /* 0x000ea8000c10f900 */
[----:B--2---:R-:W-:Y:S01]  /*6180*/  CCTL.IVALL ;  /* 0x00000000ff00798f */ /* 0x004fe20002000000 */
[----:B------:R-:W-:Y:S05]  /*6190*/  YIELD ;  /* 0x0000000000007946 */ /* 0x000fea0003800000 */
[----:B------:R-:W-:-:S04]  /*61a0*/  LOP3.LUT R3, R3, R0, RZ, 0x3c, !PT ;  /* 0x0000000003037212 */ /* 0x000fc800078e3cff */
[----:B------:R-:W-:-:S13]  /*61b0*/  ISETP.GT.AND P0, PT, R3, -0x1, PT ;  /* 0xffffffff0300780c */ /* 0x000fda0003f04270 */
[----:B------:R-:W-:Y:S05]  /*61c0*/  @P0 BRA `(.L_x_143) ;  /* 0xfffffffc00e80947 */ /* 0x000fea000383ffff */
.L_x_142:
[----:B------:R-:W-:Y:S05]  /*61d0*/  BSYNC B0 ;  /* 0x0000000000007941 */ /* 0x000fea0003800000 */
.L_x_141:
[----:B------:R-:W-:-:S03]  /*61e0*/  UMOV UR4, 0xffffffff ;  /* 0xffffffff00047882 */ /* 0x000fc60000000000 */
[----:B------:R-:W-:Y:S05]  /*61f0*/  BRA.CONV UR4, `(.L_x_144) ;  /* 0x0000000304307947 */ /* 0x000fea000b800000 */
[----:B------:R-:W-:Y:S01]  /*6200*/  BSSY B0, `(.L_x_145) ;  /* 0x000000a000007945 */ /* 0x000fe20003800000 */
[----:B------:R-:W-:Y:S02]  /*6210*/  IMAD.MOV.U32 R14, RZ, RZ, 0x0 ;  /* 0x00000000ff0e7424 */ /* 0x000fe400078e00ff */
[----:B------:R-:W-:Y:S02]  /*6220*/  IMAD.MOV.U32 R13, RZ, RZ, 0x0 ;  /* 0x00000000ff0d7424 */ /* 0x000fe400078e00ff */
[----:B------:R-:W-:-:S07]  /*6230*/  IMAD.MOV.U32 R15, RZ, RZ, -0x1 ;  /* 0xffffffffff0f7424 */ /* 0x000fce00078e00ff */
[----:B------:R-:W-:Y:S05]  /*6240*/  WARPSYNC.COLLECTIVE.ALL `(.L_x_146) ;  /* 0x0000000000147948 */ /* 0x000fea0003c00000 */
[----:B------:R-:W-:-:S04]  /*6250*/  SHF.L.U32 R13, R13, 0x10, RZ ;  /* 0x000000100d0d7819 */ /* 0x000fc800000006ff */
[----:B------:R-:W-:-:S05]  /*6260*/  LOP3.LUT R13, R13, 0xf, R14, 0xf8, !PT ;  /* 0x0000000f0d0d7812 */ /* 0x000fca00078ef80e */
[----:B------:R0:W-:Y:S02]  /*6270*/  BAR.SYNC.DEFER_BLOCKING R13, R13 ;  /* 0x0000000d0000731d */ /* 0x0001e40000010000 */
[----:B0-----:R-:W-:-:S04]  /*6280*/  SHF.R.U32 R13, R13, 0x10, RZ ;  /* 0x000000100d0d7819 */ /* 0x001fc800000016ff */
[----:B------:R-:W-:Y:S05]  /*6290*/  ENDCOLLECTIVE ;  /* 0x000000000000791b */ /* 0x000fea0003800000 */
.L_x_146:
[----:B------:R-:W-:Y:S05]  /*62a0*/  BSYNC B0 ;  /* 0x0000000000007941 */ /* 0x000fea0003800000 */
.L_x_145:
[----:B------:R-:W-:Y:S05]  /*62b0*/  EXIT ;  /* 0x000000000000794d */ /* 0x000fea0003800000 */
.L_x_144:
[----:B------:R-:W-:Y:S06]  /*62c0*/  BAR.SYNC.DEFER_BLOCKING 0x0 ;  /* 0x0000000000007b1d */ /* 0x000fec0000010000 */
[----:B------:R-:W-:Y:S05]  /*62d0*/  EXIT ;  /* 0x000000000000794d */ /* 0x000fea0003800000 */
.L_x_8:
        /* <DEDUP_REMOVED lines=10> */
.L_x_148:
[----:B------:R-:W-:Y:S05]  /*6380*/  BSYNC B0 ;  /* 0x0000000000007941 */ /* 0x000fea0003800000 */
.L_x_147:
[----:B------:R-:W-:Y:S05]  /*6390*/  BRA `(.L_x_149) ;  /* 0xffffffa400047947 */ /* 0x000fea000383ffff */
.L_x_117:
[----:B------:R-:W-:Y:S01]  /*63a0*/  HFMA2 R14, -RZ, RZ, 0, 0 ;  /* 0x00000000ff0e7431 */ /* 0x000fe200000001ff */
[----:B------:R-:W-:Y:S01]  /*63b0*/  BSSY B0, `(.L_x_150) ;  /* 0x0000009000007945 */ /* 0x000fe20003800000 */
[----:B------:R-:W-:Y:S02]  /*63c0*/  IMAD.MOV.U32 R13, RZ, RZ, 0x0 ;  /* 0x00000000ff0d7424 */ /* 0x000fe400078e00ff */
[----:B------:R-:W-:-:S07]  /*63d0*/  IMAD.MOV.U32 R15, RZ, RZ, -0x1 ;  /* 0xffffffffff0f7424 */ /* 0x000fce00078e00ff */
[----:B0-----:R-:W-:Y:S05]  /*63e0*/  WARPSYNC.COLLECTIVE.ALL `(.L_x_151) ;  /* 0x0000000000147948 */ /* 0x001fea0003c00000 */
[----:B------:R-:W-:-:S04]  /*63f0*/  SHF.L.U32 R13, R13, 0x10, RZ ;  /* 0x000000100d0d7819 */ /* 0x000fc800000006ff */
[----:B------:R-:W-:-:S05]  /*6400*/  LOP3.LUT R13, R13, 0xf, R14, 0xf8, !PT ;  /* 0x0000000f0d0d7812 */ /* 0x000fca00078ef80e */
[----:B------:R1:W-:Y:S02]  /*6410*/  BAR.SYNC.DEFER_BLOCKING R13, R13 ;  /* 0x0000000d0000731d */ /* 0x0003e40000010000 */
[----:B-1----:R-:W-:-:S04]  /*6420*/  SHF.R.U32 R13, R13, 0x10, RZ ;  /* 0x000000100d0d7819 */ /* 0x002fc800000016ff */
[----:B0-----:R-:W-:Y:S05]  /*6430*/  ENDCOLLECTIVE ;  /* 0x000000000000791b */ /* 0x001fea0003800000 */
.L_x_151:
[----:B------:R-:W-:Y:S05]  /*6440*/  BSYNC B0 ;  /* 0x0000000000007941 */ /* 0x000fea0003800000 */
.L_x_150:
[----:B------:R-:W-:Y:S05]  /*6450*/  BRA `(.L_x_152) ;  /* 0xffffffe800847947 */ /* 0x000fea000383ffff */
.L_x_120:
[----:B------:R-:W-:Y:S01]  /*6460*/  BSSY B0, `(.L_x_153) ;  /* 0x000000a000007945 */ /* 0x000fe20003800000 */
[----:B----4-:R-:W-:Y:S02]  /*6470*/  IMAD.MOV.U32 R14, RZ, RZ, 0x0 ;  /* 0x00000000ff0e7424 */ /* 0x010fe400078e00ff */
        /* <DEDUP_REMOVED lines=8> */
.L_x_154:
[----:B------:R-:W-:Y:S05]  /*6500*/  BSYNC B0 ;  /* 0x0000000000007941 */ /* 0x000fea0003800000 */
.L_x_153:
[----:B------:R-:W-:Y:S05]  /*6510*/  BRA `(.L_x_155) ;  /* 0xffffffec00647947 */ /* 0x000fea000383ffff */
.L_x_124:
        /* <DEDUP_REMOVED lines=10> */
.L_x_157:
[----:B------:R-:W-:Y:S05]  /*65c0*/  BSYNC B0 ;  /* 0x0000000000007941 */ /* 0x000fea0003800000 */
.L_x_156:
[----:B------:R-:W-:Y:S05]  /*65d0*/  BRA `(.L_x_158) ;  /* 0xffffffec00fc7947 */ /* 0x000fea000383ffff */
.L_x_140:
        /* <DEDUP_REMOVED lines=10> */
.L_x_160:
[----:B------:R-:W-:Y:S05]  /*6680*/  BSYNC B0 ;  /* 0x0000000000007941 */ /* 0x000fea0003800000 */
.L_x_159:
[----:B------:R-:W-:Y:S05]  /*6690*/  BRA `(.L_x_161) ;  /* 0xfffffff800287947 */ /* 0x000fea000383ffff */
.L_x_162:
[----:B------:R-:W-:-:S00]  /*66a0*/  BRA `(.L_x_162) ;  /* 0xfffffffc00fc7947 */ /* 0x000fc0000383ffff */
[----:B------:R-:W-:-:S00]  /*66b0*/  NOP ;  /* 0x0000000000007918 */ /* 0x000fc00000000000 */
        /* <DEDUP_REMOVED lines=12> */
.L_x_224:


//--------------------- .text._Z8CUDA_MBEPiS_S_P4NodeS_S_S_S_S_S_S_S_S_S_S_ --------------------------
	.section	.text._Z8CUDA_MBEPiS_S_P4NodeS_S_S_S_S_S_S_S_S_S_S_,"ax",@progbits
	.align	128
        .global         _Z8CUDA_MBEPiS_S_P4NodeS_S_S_S_S_S_S_S_S_S_S_
        .type           _Z8CUDA_MBEPiS_S_P4NodeS_S_S_S_S_S_S_S_S_S_S_,@function
        .size           _Z8CUDA_MBEPiS_S_P4NodeS_S_S_S_S_S_S_S_S_S_S_,(.L_x_225 - _Z8CUDA_MBEPiS_S_P4NodeS_S_S_S_S_S_S_S_S_S_S_)
        .other          _Z8CUDA_MBEPiS_S_P4NodeS_S_S_S_S_S_S_S_S_S_S_,@"STO_CUDA_ENTRY STV_DEFAULT"
_Z8CUDA_MBEPiS_S_P4NodeS_S_S_S_S_S_S_S_S_S_S_:
.text._Z8CUDA_MBEPiS_S_P4NodeS_S_S_S_S_S_S_S_S_S_S_:
[----:B------:R-:W0:Y:S01]  /*0000*/  LDC R1, c[0x0][0x37c] ;  /* 0x0000df00ff017b82 */ /* 0x000e220000000800 */
[----:B------:R-:W1:Y:S01]  /*0010*/  S2R R17, SR_TID.X ;  /* 0x0000000000117919 */ /* 0x000e620000002100 */
[----:B------:R-:W2:Y:S06]  /*0020*/  LDCU UR5, c[0x0][0x2fc] ;  /* 0x00005f80ff0577ac */ /* 0x000eac0008000800 */
[----:B------:R-:W3:Y:S01]  /*0030*/  S2UR UR6, SR_CTAID.X ;  /* 0x00000000000679c3 */ /* 0x000ee20000002500 */
[----:B0-----:R-:W-:Y:S01]  /*0040*/  VIADD R1, R1, 0xfffffff8 ;  /* 0xfffffff801017836 */ /* 0x001fe20000000000 */
[----:B------:R-:W-:Y:S01]  /*0050*/  BSSY.RECONVERGENT B0, `(.L_x_163) ;  /* 0x0000013000007945 */ /* 0x000fe20003800200 */
[----:B------:R-:W0:Y:S05]  /*0060*/  LDCU UR4, c[0x0][0x2f8] ;  /* 0x00005f00ff0477ac */ /* 0x000e2a0008000800 */
[----:B------:R-:W3:Y:S01]  /*0070*/  LDC R18, c[0x0][0x360] ;  /* 0x0000d800ff127b82 */ /* 0x000ee20000000800 */
[----:B0-----:R-:W-:-:S05]  /*0080*/  IADD3 R2, P1, PT, R1, UR4, RZ ;  /* 0x0000000401027c10 */ /* 0x001fca000ff3e0ff */
[----:B--2---:R-:W-:Y:S01]  /*0090*/  IMAD.X R16, RZ, RZ, UR5, P1 ;  /* 0x00000005ff107e24 */ /* 0x004fe200088e06ff */
[----:B-1----:R-:W-:Y:S01]  /*00a0*/  ISETP.NE.AND P0, PT, R17, RZ, PT ;  /* 0x000000ff1100720c */ /* 0x002fe20003f05270 */
[----:B---3--:R-:W-:-:S12]  /*00b0*/  IMAD R25, R18, UR6, R17 ;  /* 0x0000000612197c24 */ /* 0x008fd8000f8e0211 */
[----:B------:R-:W-:Y:S05]  /*00c0*/  @P0 BRA `(.L_x_164) ;  /* 0x00000000002c0947 */ /* 0x000fea0003800000 */
[----:B------:R-:W-:Y:S01]  /*00d0*/  CS2R R4, SR_CLOCKLO ;  /* 0x0000000000047805 */ /* 0x000fe20000015000 */
[----:B------:R-:W0:Y:S01]  /*00e0*/  S2UR UR5, SR_CgaCtaId ;  /* 0x00000000000579c3 */ /* 0x000e220000008800 */
[----:B------:R-:W-:Y:S02]  /*00f0*/  UMOV UR4, 0x400 ;  /* 0x0000040000047882 */ /* 0x000fe40000000000 */
[----:B0-----:R-:W-:-:S09]  /*0100*/  ULEA UR4, UR5, UR4, 0x18 ;  /* 0x0000000405047291 */ /* 0x001fd2000f8ec0ff */
[----:B------:R0:W-:Y:S04]  /*0110*/  STS.64 [UR4+0xb0], R4 ;  /* 0x0000b004ff007988 */ /* 0x0001e80008000a04 */
[----:B------:R-:W-:Y:S04]  /*0120*/  STS.128 [UR4+0x60], RZ ;  /* 0x000060ffff007988 */ /* 0x000fe80008000c04 */
[----:B------:R-:W-:Y:S04]  /*0130*/  STS.128 [UR4+0x70], RZ ;  /* 0x000070ffff007988 */ /* 0x000fe80008000c04 */
[----:B------:R-:W-:Y:S04]  /*0140*/  STS.128 [UR4+0x80], RZ ;  /* 0x000080ffff007988 */ /* 0x000fe80008000c04 */
[----:B------:R-:W-:Y:S04]  /*0150*/  STS.128 [UR4+0x90], RZ ;  /* 0x000090ffff007988 */ /* 0x000fe80008000c04 */
[----:B------:R-:W-:Y:S04]  /*0160*/  STS.128 [UR4+0xa0], RZ ;  /* 0x0000a0ffff007988 */ /* 0x000fe80008000c04 */
[----:B0-----:R-:W-:Y:S01]  /*0170*/  STS [UR4], RZ ;  /* 0x000000ffff007988 */ /* 0x001fe20008000804 */
.L_x_164:
[----:B------:R-:W-:Y:S05]  /*0180*/  BSYNC.RECONVERGENT B0 ;  /* 0x0000000000007941 */ /* 0x000fea0003800200 */
.L_x_163:
[----:B------:R-:W0:Y:S08]  /*0190*/  S2UR UR5, SR_CgaCtaId ;  /* 0x00000000000579c3 */ /* 0x000e300000008800 */
[----:B------:R-:W-:Y:S01]  /*01a0*/  BAR.SYNC.DEFER_BLOCKING 0x0 ;  /* 0x0000000000007b1d */ /* 0x000fe20000010000 */
[----:B------:R-:W-:-:S05]  /*01b0*/  IMAD.MOV.U32 R24, RZ, RZ, RZ ;  /* 0x000000ffff187224 */ /* 0x000fca00078e00ff */
[----:B------:R-:W-:Y:S02]  /*01c0*/  UMOV UR4, 0x400 ;  /* 0x0000040000047882 */ /* 0x000fe40000000000 */
[----:B0-----:R-:W-:-:S09]  /*01d0*/  ULEA UR4, UR5, UR4, 0x18 ;  /* 0x0000000405047291 */ /* 0x001fd2000f8ec0ff */
[----:B------:R-:W0:Y:S02]  /*01e0*/  LDS R23, [UR4] ;  /* 0x00000004ff177984 */ /* 0x000e240008000800 */
[----:B0-----:R-:W-:-:S13]  /*01f0*/  ISETP.GE.AND P0, PT, R23, RZ, PT ;  /* 0x000000ff1700720c */ /* 0x001fda0003f06270 */
[----:B------:R-:W-:Y:S05]  /*0200*/  @!P0 BRA `(.L_x_165) ;  /* 0x0000001c00348947 */ /* 0x000fea0003800000 */
[----:B------:R-:W0:Y:S01]  /*0210*/  LDCU UR4, c[0x0][0x370] ;  /* 0x00006e00ff0477ac */ /* 0x000e220008000800 */
[----:B------:R-:W-:Y:S01]  /*0220*/  IMAD.MOV.U32 R24, RZ, RZ, RZ ;  /* 0x000000ffff187224 */ /* 0x000fe200078e00ff */
[----:B------:R-:W1:Y:S01]  /*0230*/  LDCU.64 UR36, c[0x0][0x358] ;  /* 0x00006b00ff2477ac */ /* 0x000e620008000a00 */
[----:B0-----:R-:W-:-:S07]  /*0240*/  IMAD R19, R18, UR4, RZ ;  /* 0x0000000412137c24 */ /* 0x001fce000f8e02ff */
.L_x_209:
[----:B---3--:R-:W0:Y:S01]  /*0250*/  LDC.64 R4, c[0x0][0x3d8] ;  /* 0x0000f600ff047b82 */ /* 0x008e220000000a00 */
[----:B------:R-:W-:Y:S01]  /*0260*/  UMOV UR4, 0x400 ;  /* 0x0000040000047882 */ /* 0x000fe20000000000 */
[----:B------:R-:W-:-:S06]  /*0270*/  ISETP.NE.AND P3, PT, R17, RZ, PT ;  /* 0x000000ff1100720c */ /* 0x000fcc0003f65270 */
[----:B------:R-:W2:Y:S08]  /*0280*/  LDC.64 R8, c[0x0][0x3e0] ;  /* 0x0000f800ff087b82 */ /* 0x000eb00000000a00 */
[----:B------:R-:W3:Y:S08]  /*0290*/  LDC.64 R20, c[0x0][0x3f0] ;  /* 0x0000fc00ff147b82 */ /* 0x000ef00000000a00 */
[----:B------:R-:W4:Y:S01]  /*02a0*/  S2UR UR5, SR_CgaCtaId ;  /* 0x00000000000579c3 */ /* 0x000f220000008800 */
[----:B0-----:R-:W-:-:S03]  /*02b0*/  IMAD.WIDE.U32 R4, R23, 0x4, R4 ;  /* 0x0000000417047825 */ /* 0x001fc600078e0004 */
[----:B------:R-:W-:-:S04]  /*02c0*/  IADD3 R6, P0, PT, R4, 0x4, RZ ;  /* 0x0000000404067810 */ /* 0x000fc80007f1e0ff */
[----:B------:R-:W0:Y:S01]  /*02d0*/  LDC.64 R12, c[0x0][0x3e8] ;  /* 0x0000fa00ff0c7b82 */ /* 0x000e220000000a00 */
[----:B--2---:R-:W-:-:S04]  /*02e0*/  IMAD.WIDE.U32 R8, R23, 0x4, R8 ;  /* 0x0000000417087825 */ /* 0x004fc800078e0008 */
[----:B------:R-:W-:Y:S01]  /*02f0*/  IMAD.X R7, RZ, RZ, R5, P0 ;  /* 0x000000ffff077224 */ /* 0x000fe200000e0605 */
[----:B------:R-:W-:Y:S02]  /*0300*/  IADD3 R26, P0, PT, R8, 0x4, RZ ;  /* 0x00000004081a7810 */ /* 0x000fe40007f1e0ff */
[----:B------:R-:W2:Y:S01]  /*0310*/  LDC.64 R10, c[0x0][0x3d0] ;  /* 0x0000f400ff0a7b82 */ /* 0x000ea20000000a00 */
[----:B---3--:R-:W-:-:S04]  /*0320*/  IMAD.WIDE.U32 R20, R23, 0x4, R20 ;  /* 0x0000000417147825 */ /* 0x008fc800078e0014 */
[----:B------:R-:W-:Y:S01]  /*0330*/  IMAD.X R29, RZ, RZ, R9, P0 ;  /* 0x000000ffff1d7224 */ /* 0x000fe200000e0609 */
[----:B------:R-:W-:Y:S01]  /*0340*/  IADD3 R0, P2, PT, R20, 0x4, RZ ;  /* 0x0000000414007810 */ /* 0x000fe20007f5e0ff */
[----:B----4-:R-:W-:-:S04]  /*0350*/  ULEA UR4, UR5, UR4, 0x18 ;  /* 0x0000000405047291 */ /* 0x010fc8000f8ec0ff */
[----:B------:R-:W-:Y:S02]  /*0360*/  IMAD.X R27, RZ, RZ, R21, P2 ;  /* 0x000000ffff1b7224 */ /* 0x000fe400010e0615 */
[----:B-1----:R-:W-:Y:S02]  /*0370*/  IMAD.U32 R3, RZ, RZ, UR4 ;  /* 0x00000004ff037e24 */ /* 0x002fe4000f8e00ff */
[----:B0-----:R-:W-:-:S03]  /*0380*/  IMAD.WIDE.U32 R12, R23, 0x4, R12 ;  /* 0x00000004170c7825 */ /* 0x001fc600078e000c */
[----:B------:R0:W-:Y:S01]  /*0390*/  STS.128 [R3+0x10], R4 ;  /* 0x0000100403007388 */ /* 0x0001e20000000c00 */
[----:B------:R-:W-:-:S03]  /*03a0*/  IADD3 R14, P1, PT, R12, 0x4, RZ ;  /* 0x000000040c0e7810 */ /* 0x000fc60007f3e0ff */
[----:B------:R-:W-:Y:S01]  /*03b0*/  @!P3 STS.U8 [R3+0x50], RZ ;  /* 0x000050ff0300b388 */ /* 0x000fe20000000000 */
[----:B--2---:R-:W-:Y:S01]  /*03c0*/  IMAD.WIDE.U32 R22, R23, 0x4, R10 ;  /* 0x0000000417167825 */ /* 0x004fe200078e000a */
[----:B------:R-:W-:-:S03]  /*03d0*/  IADD3.X R15, PT, PT, RZ, R13, RZ, P1, !PT ;  /* 0x0000000dff0f7210 */ /* 0x000fc60000ffe4ff */
[----:B------:R-:W-:Y:S01]  /*03e0*/  IMAD.MOV.U32 R10, RZ, RZ, R26 ;  /* 0x000000ffff0a7224 */ /* 0x000fe200078e001a */
[----:B------:R2:W-:Y:S01]  /*03f0*/  STS.64 [R3+0x8], R22 ;  /* 0x0000081603007388 */ /* 0x0005e20000000a00 */
[----:B------:R-:W-:-:S03]  /*0400*/  IMAD.MOV.U32 R11, RZ, RZ, R29 ;  /* 0x000000ffff0b7224 */ /* 0x000fc600078e001d */
[----:B------:R-:W-:Y:S01]  /*0410*/  STS.128 [R3+0x30], R12 ;  /* 0x0000300c03007388 */ /* 0x000fe20000000c00 */
[----:B0-----:R-:W-:-:S03]  /*0420*/  P2R R4, PR, RZ, 0x8 ;  /* 0x00000008ff047803 */ /* 0x001fc60000000000 */
[----:B------:R-:W-:Y:S01]  /*0430*/  STS.128 [R3+0x20], R8 ;  /* 0x0000200803007388 */ /* 0x000fe20000000c00 */
[----:B--2---:R-:W-:Y:S02]  /*0440*/  IMAD.MOV.U32 R22, RZ, RZ, R0 ;  /* 0x000000ffff167224 */ /* 0x004fe400078e0000 */
[----:B------:R-:W-:-:S05]  /*0450*/  IMAD.MOV.U32 R23, RZ, RZ, R27 ;  /* 0x000000ffff177224 */ /* 0x000fca00078e001b */
[----:B------:R-:W-:Y:S01]  /*0460*/  STS.128 [R3+0x40], R20 ;  /* 0x0000401403007388 */ /* 0x000fe20000000c00 */
[----:B------:R-:W-:Y:S06]  /*0470*/  BAR.SYNC.DEFER_BLOCKING 0x0 ;  /* 0x0000000000007b1d */ /* 0x000fec0000010000 */
[----:B------:R-:W1:Y:S04]  /*0480*/  LDS.64 R4, [R3+0x30] ;  /* 0x0000300003047984 */ /* 0x000e680000000a00 */
[----:B-1----:R-:W2:Y:S02]  /*0490*/  LD.E R4, desc[UR36][R4.64] ;  /* 0x0000002404047980 */ /* 0x002ea4000c101900 */
[----:B--2---:R-:W-:-:S13]  /*04a0*/  ISETP.NE.AND P0, PT, R4, RZ, PT ;  /* 0x000000ff0400720c */ /* 0x004fda0003f05270 */
[----:B------:R-:W-:Y:S05]  /*04b0*/  @!P0 BRA `(.L_x_166) ;  /* 0x0000001800208947 */ /* 0x000fea0003800000 */
.L_x_206:
[----:B------:R-:W-:-:S13]  /*04c0*/  ISETP.NE.AND P2, PT, R17, RZ, PT ;  /* 0x000000ff1100720c */ /* 0x000fda0003f45270 */
[----:B01----:R-:W-:Y:S05]  /*04d0*/  @P2 BRA `(.L_x_167) ;  /* 0x0000000000842947 */ /* 0x003fea0003800000 */
        /* <DEDUP_REMOVED lines=10> */
[----:B------:R-:W0:Y:S01]  /*0580*/  LDS.64 R8, [UR4+0x30] ;  /* 0x00003004ff087984 */ /* 0x000e220008000a00 */
[----:B------:R-:W1:Y:S03]  /*0590*/  LDC.64 R10, c[0x0][0x3c0] ;  /* 0x0000f000ff0a7b82 */ /* 0x000e660000000a00 */
[----:B------:R-:W-:Y:S04]  /*05a0*/  STS.64 [UR4+0xb0], R14 ;  /* 0x0000b00eff007988 */ /* 0x000fe80008000a04 */
[----:B0-----:R-:W2:Y:S02]  /*05b0*/  LD.E R3, desc[UR36][R8.64] ;  /* 0x0000002408037980 */ /* 0x001ea4000c101900 */
[----:B--2---:R-:W-:-:S02]  /*05c0*/  VIADD R23, R3, 0xffffffff ;  /* 0xffffffff03177836 */ /* 0x004fc40000000000 */
[----:B-1----:R-:W-:-:S03]  /*05d0*/  IMAD.WIDE R10, R3, 0x4, R10 ;  /* 0x00000004030a7825 */ /* 0x002fc600078e020a */
[----:B------:R0:W-:Y:S04]  /*05e0*/  ST.E desc[UR36][R8.64], R23 ;  /* 0x0000001708007985 */ /* 0x0001e8000c101924 */
[----:B------:R-:W2:Y:S04]  /*05f0*/  LDG.E R11, desc[UR36][R10.64+-0x4] ;  /* 0xfffffc240a0b7981 */ /* 0x000ea8000c1e1900 */
[----:B------:R-:W2:Y:S01]  /*0600*/  LDS.64 R12, [UR4+0x8] ;  /* 0x00000804ff0c7984 */ /* 0x000ea20008000a00 */
[----:B0-----:R-:W0:Y:S03]  /*0610*/  LDC.64 R8, c[0x0][0x3b8] ;  /* 0x0000ee00ff087b82 */ /* 0x001e260000000a00 */
[----:B--2---:R-:W-:Y:S04]  /*0620*/  ST.E desc[UR36][R12.64], R11 ;  /* 0x0000000b0c007985 */ /* 0x004fe8000c101924 */
[----:B------:R-:W1:Y:S04]  /*0630*/  LDS.128 R4, [UR4+0x20] ;  /* 0x00002004ff047984 */ /* 0x000e680008000c00 */
[----:B-1----:R-:W2:Y:S04]  /*0640*/  LD.E R5, desc[UR36][R4.64] ;  /* 0x0000002404057980 */ /* 0x002ea8000c101900 */
[----:B--2---:R-:W-:Y:S04]  /*0650*/  ST.E desc[UR36][R6.64], R5 ;  /* 0x0000000506007985 */ /* 0x004fe8000c101924 */
[----:B------:R-:W1:Y:S04]  /*0660*/  LDS.64 R20, [UR4+0x28] ;  /* 0x00002804ff147984 */ /* 0x000e680008000a00 */
[----:B------:R-:W2:Y:S04]  /*0670*/  LDS.64 R14, [UR4+0x8] ;  /* 0x00000804ff0e7984 */ /* 0x000ea80008000a00 */
[----:B-1----:R-:W3:Y:S04]  /*0680*/  LD.E R3, desc[UR36][R20.64] ;  /* 0x0000002414037980 */ /* 0x002ee8000c101900 */
[----:B--2---:R-:W2:Y:S01]  /*0690*/  LD.E R15, desc[UR36][R14.64] ;  /* 0x000000240e0f7980 */ /* 0x004ea2000c101900 */
[C---:B---3--:R-:W-:Y:S01]  /*06a0*/  IADD3 R23, PT, PT, R3.reuse, 0x1, RZ ;  /* 0x0000000103177810 */ /* 0x048fe20007ffe0ff */
[----:B0-----:R-:W-:-:S04]  /*06b0*/  IMAD.WIDE R8, R3, 0x4, R8 ;  /* 0x0000000403087825 */ /* 0x001fc800078e0208 */
[----:B------:R0:W-:Y:S04]  /*06c0*/  ST.E desc[UR36][R20.64], R23 ;  /* 0x0000001714007985 */ /* 0x0001e8000c101924 */
[----:B--2---:R0:W-:Y:S04]  /*06d0*/  STG.E desc[UR36][R8.64], R15 ;  /* 0x0000000f08007986 */ /* 0x0041e8000c101924 */
[----:B------:R-:W-:Y:S01]  /*06e0*/  STS [UR4+0x54], RZ ;  /* 0x000054ffff007988 */ /* 0x000fe20008000804 */
.L_x_167:
[----:B------:R-:W-:Y:S05]  /*06f0*/  WARPSYNC.ALL ;  /* 0x0000000000007948 */ /* 0x000fea0003800000 */
        /* <DEDUP_REMOVED lines=14> */
.L_x_169:
[----:B------:R-:W-:Y:S05]  /*07e0*/  BSYNC.RECONVERGENT B0 ;  /* 0x0000000000007941 */ /* 0x000fea0003800200 */
.L_x_168:
[----:B-1----:R-:W1:Y:S02]  /*07f0*/  LDC.64 R4, c[0x0][0x380] ;  /* 0x0000e000ff047b82 */ /* 0x002e640000000a00 */
[----:B-1----:R-:W2:Y:S01]  /*0800*/  LDG.E R0, desc[UR36][R4.64] ;  /* 0x0000002404007981 */ /* 0x002ea2000c1e1900 */
[----:B------:R-:W-:Y:S01]  /*0810*/  BSSY.RECONVERGENT B0, `(.L_x_170) ;  /* 0x0000011000007945 */ /* 0x000fe20003800200 */
[----:B--2---:R-:W-:-:S13]  /*0820*/  ISETP.GE.AND P0, PT, R25, R0, PT ;  /* 0x000000001900720c */ /* 0x004fda0003f06270 */
[----:B------:R-:W-:Y:S05]  /*0830*/  @P0 BRA `(.L_x_171) ;  /* 0x0000000000380947 */ /* 0x000fea0003800000 */
[----:B------:R-:W1:Y:S01]  /*0840*/  S2UR UR5, SR_CgaCtaId ;  /* 0x00000000000579c3 */ /* 0x000e620000008800 */
[----:B------:R-:W-:Y:S01]  /*0850*/  UMOV UR4, 0x400 ;  /* 0x0000040000047882 */ /* 0x000fe20000000000 */
[----:B------:R-:W-:-:S06]  /*0860*/  IMAD.MOV.U32 R3, RZ, RZ, R25 ;  /* 0x000000ffff037224 */ /* 0x000fcc00078e0019 */
[----:B------:R-:W2:Y:S01]  /*0870*/  LDC.64 R6, c[0x0][0x3b0] ;  /* 0x0000ec00ff067b82 */ /* 0x000ea20000000a00 */
[----:B-1----:R-:W-:-:S09]  /*0880*/  ULEA UR4, UR5, UR4, 0x18 ;  /* 0x0000000405047291 */ /* 0x002fd2000f8ec0ff */
[----:B------:R-:W1:Y:S03]  /*0890*/  LDS R0, [UR4] ;  /* 0x00000004ff007984 */ /* 0x000e660008000800 */
.L_x_172:
[----:B0-2---:R-:W-:-:S05]  /*08a0*/  IMAD.WIDE R8, R3, 0x4, R6 ;  /* 0x0000000403087825 */ /* 0x005fca00078e0206 */
[----:B------:R-:W1:Y:S02]  /*08b0*/  LDG.E R11, desc[UR36][R8.64] ;  /* 0x00000024080b7981 */ /* 0x000e64000c1e1900 */
[----:B-1----:R-:W-:-:S05]  /*08c0*/  VIMNMX R11, PT, PT, R0, R11, PT ;  /* 0x0000000b000b7248 */ /* 0x002fca0003fe0100 */
[----:B------:R3:W-:Y:S04]  /*08d0*/  STG.E desc[UR36][R8.64], R11 ;  /* 0x0000000b08007986 */ /* 0x0007e8000c101924 */
[----:B------:R-:W2:Y:S01]  /*08e0*/  LDG.E R10, desc[UR36][R4.64] ;  /* 0x00000024040a7981 */ /* 0x000ea2000c1e1900 */
[----:B------:R-:W-:-:S05]  /*08f0*/  IMAD.IADD R3, R19, 0x1, R3 ;  /* 0x0000000113037824 */ /* 0x000fca00078e0203 */
[----:B--2---:R-:W-:-:S13]  /*0900*/  ISETP.GE.AND P0, PT, R3, R10, PT ;  /* 0x0000000a0300720c */ /* 0x004fda0003f06270 */
[----:B---3--:R-:W-:Y:S05]  /*0910*/  @!P0 BRA `(.L_x_172) ;  /* 0xfffffffc00e08947 */ /* 0x008fea000383ffff */
.L_x_171:
[----:B------:R-:W-:Y:S05]  /*0920*/  BSYNC.RECONVERGENT B0 ;  /* 0x0000000000007941 */ /* 0x000fea0003800200 */
.L_x_170:
[----:B------:R-:W-:Y:S01]  /*0930*/  BAR.SYNC.DEFER_BLOCKING 0x0 ;  /* 0x0000000000007b1d */ /* 0x000fe20000010000 */
[----:B------:R-:W-:-:S05]  /*0940*/  ISETP.NE.AND P0, PT, R17, RZ, PT ;  /* 0x000000ff1100720c */ /* 0x000fca0003f05270 */
[----:B------:R-:W-:Y:S08]  /*0950*/  BSSY.RECONVERGENT B0, `(.L_x_173) ;  /* 0x000000d000007945 */ /* 0x000ff00003800200 */
        /* <DEDUP_REMOVED lines=12> */
.L_x_174:
[----:B------:R-:W-:Y:S05]  /*0a20*/  BSYNC.RECONVERGENT B0 ;  /* 0x0000000000007941 */ /* 0x000fea0003800200 */
.L_x_173:
        /* <DEDUP_REMOVED lines=8> */
[----:B------:R-:W2:Y:S02]  /*0ab0*/  LDG.E R3, desc[UR36][R6.64+0x4] ;  /* 0x0000042406037981 */ /* 0x000ea4000c1e1900 */
[C---:B--2---:R-:W-:Y:S02]  /*0ac0*/  IMAD.IADD R3, R0.reuse, 0x1, R3 ;  /* 0x0000000100037824 */ /* 0x044fe400078e0203 */
[----:B------:R-:W-:-:S05]  /*0ad0*/  IMAD.IADD R0, R0, 0x1, R17 ;  /* 0x0000000100007824 */ /* 0x000fca00078e0211 */
[----:B------:R-:W-:-:S13]  /*0ae0*/  ISETP.GE.AND P0, PT, R0, R3, PT ;  /* 0x000000030000720c */ /* 0x000fda0003f06270 */
[----:B------:R-:W-:Y:S05]  /*0af0*/  @P0 BRA `(.L_x_175) ;  /* 0x0000000000580947 */ /* 0x000fea0003800000 */
[----:B------:R-:W1:Y:S01]  /*0b00*/  LDS R12, [UR5] ;  /* 0x00000005ff0c7984 */ /* 0x000e620008000800 */
[----:B------:R-:W2:Y:S08]  /*0b10*/  LDC.64 R4, c[0x0][0x3b0] ;  /* 0x0000ec00ff047b82 */ /* 0x000eb00000000a00 */
[----:B------:R-:W3:Y:S01]  /*0b20*/  LDC.64 R6, c[0x0][0x3a0] ;  /* 0x0000e800ff067b82 */ /* 0x000ee20000000a00 */
[----:B-1----:R-:W-:-:S07]  /*0b30*/  VIADD R13, R12, 0x1 ;  /* 0x000000010c0d7836 */ /* 0x002fce0000000000 */
.L_x_178:
[----:B---3--:R-:W-:-:S05]  /*0b40*/  IMAD.WIDE R10, R0, 0x4, R6 ;  /* 0x00000004000a7825 */ /* 0x008fca00078e0206 */
[----:B0-----:R-:W2:Y:S02]  /*0b50*/  LDG.E R9, desc[UR36][R10.64] ;  /* 0x000000240a097981 */ /* 0x001ea4000c1e1900 */
[----:B--2---:R-:W-:-:S05]  /*0b60*/  IMAD.WIDE R8, R9, 0x4, R4 ;  /* 0x0000000409087825 */ /* 0x004fca00078e0204 */
[----:B------:R-:W2:Y:S01]  /*0b70*/  LDG.E R15, desc[UR36][R8.64] ;  /* 0x00000024080f7981 */ /* 0x000ea2000c1e1900 */
[----:B------:R-:W-:Y:S01]  /*0b80*/  IMAD.IADD R0, R18, 0x1, R0 ;  /* 0x0000000112007824 */ /* 0x000fe200078e0200 */
        /* <DEDUP_REMOVED lines=11> */
.L_x_177:
[----:B------:R-:W-:Y:S05]  /*0c40*/  BSYNC.RECONVERGENT B0 ;  /* 0x0000000000007941 */ /* 0x000fea0003800200 */
.L_x_176:
[----:B------:R-:W-:Y:S05]  /*0c50*/  @!P1 BRA `(.L_x_178) ;  /* 0xfffffffc00b89947 */ /* 0x000fea000383ffff */
.L_x_175:
[----:B------:R-:W-:Y:S01]  /*0c60*/  ISETP.NE.AND P0, PT, R17, RZ, PT ;  /* 0x000000ff1100720c */ /* 0x000fe20003f05270 */
        /* <DEDUP_REMOVED lines=19> */
[----:B------:R-:W-:-:S03]  /*0da0*/  HFMA2 R0, -RZ, RZ, 0, 5.9604644775390625e-08 ;  /* 0x00000001ff007431 */ /* 0x000fc600000001ff */
[----:B--2---:R1:W-:Y:S04]  /*0db0*/  ST.E desc[UR36][R6.64], R5 ;  /* 0x0000000506007985 */ /* 0x0043e8000c101924 */
[----:B------:R1:W-:Y:S02]  /*0dc0*/  STS.U8 [UR4+0x51], R0 ;  /* 0x00005100ff007988 */ /* 0x0003e40008000004 */
.L_x_180:
[----:B------:R-:W-:Y:S05]  /*0dd0*/  BSYNC.RECONVERGENT B0 ;  /* 0x0000000000007941 */ /* 0x000fea0003800200 */
.L_x_179:
[----:B------:R-:W2:Y:S01]  /*0de0*/  S2UR UR5, SR_CgaCtaId ;  /* 0x00000000000579c3 */ /* 0x000ea20000008800 */
[----:B------:R-:W-:Y:S02]  /*0df0*/  UMOV UR4, 0x400 ;  /* 0x0000040000047882 */ /* 0x000fe40000000000 */
[----:B--2---:R-:W-:-:S06]  /*0e00*/  ULEA UR4, UR5, UR4, 0x18 ;  /* 0x0000000405047291 */ /* 0x004fcc000f8ec0ff */
[----:B------:R-:W-:-:S05]  /*0e10*/  IMAD.U32 R3, RZ, RZ, UR4 ;  /* 0x00000004ff037e24 */ /* 0x000fca000f8e00ff */
[----:B-1----:R-:W1:Y:S04]  /*0e20*/  LDS.64 R4, [R3+0x40] ;  /* 0x0000400003047984 */ /* 0x002e680000000a00 */
[----:B-1----:R-:W2:Y:S02]  /*0e30*/  LD.E R4, desc[UR36][R4.64] ;  /* 0x0000002404047980 */ /* 0x002ea4000c101900 */
[----:B--2---:R-:W-:-:S13]  /*0e40*/  ISETP.GE.AND P0, PT, R4, 0x1, PT ;  /* 0x000000010400780c */ /* 0x004fda0003f06270 */
[----:B------:R-:W-:Y:S05]  /*0e50*/  @!P0 BRA `(.L_x_181) ;  /* 0x0000000000f48947 */ /* 0x000fea0003800000 */
[----:B------:R-:W-:-:S07]  /*0e60*/  IMAD.MOV.U32 R0, RZ, RZ, RZ ;  /* 0x000000ffff007224 */ /* 0x000fce00078e00ff */
.L_x_187:
[----:B------:R-:W1:Y:S01]  /*0e70*/  LDC.64 R4, c[0x0][0x3c8] ;  /* 0x0000f200ff047b82 */ /* 0x000e620000000a00 */
[----:B------:R-:W-:-:S07]  /*0e80*/  ISETP.NE.AND P0, PT, R17, RZ, PT ;  /* 0x000000ff1100720c */ /* 0x000fce0003f05270 */
[----:B------:R-:W2:Y:S01]  /*0e90*/  LDC.64 R6, c[0x0][0x398] ;  /* 0x0000e600ff067b82 */ /* 0x000ea20000000a00 */
[----:B-1----:R-:W-:-:S06]  /*0ea0*/  IMAD.WIDE.U32 R4, R0, 0x4, R4 ;  /* 0x0000000400047825 */ /* 0x002fcc00078e0004 */
[----:B------:R-:W2:Y:S01]  /*0eb0*/  LDG.E R5, desc[UR36][R4.64] ;  /* 0x0000002404057981 */ /* 0x000ea2000c1e1900 */
[----:B------:R-:W-:Y:S01]  /*0ec0*/  @!P0 MOV R3, 0x400 ;  /* 0x0000040000038802 */ /* 0x000fe20000000f00 */
[----:B------:R-:W-:Y:S05]  /*0ed0*/  WARPSYNC.ALL ;  /* 0x0000000000007948 */ /* 0x000fea0003800000 */
[----:B0-----:R-:W0:Y:S02]  /*0ee0*/  @!P0 S2R R8, SR_CgaCtaId ;  /* 0x0000000000088919 */ /* 0x001e240000008800 */
[----:B0-----:R-:W-:-:S05]  /*0ef0*/  @!P0 LEA R9, R8, R3, 0x18 ;  /* 0x0000000308098211 */ /* 0x001fca00078ec0ff */
        /* <DEDUP_REMOVED lines=11> */
[----:B------:R-:W-:-:S06]  /*0fb0*/  IMAD.MOV.U32 R3, RZ, RZ, R8 ;  /* 0x000000ffff037224 */ /* 0x000fcc00078e0008 */
[----:B------:R-:W1:Y:S08]  /*0fc0*/  LDC.64 R4, c[0x0][0x3b0] ;  /* 0x0000ec00ff047b82 */ /* 0x000e700000000a00 */
[----:B------:R-:W2:Y:S01]  /*0fd0*/  LDC.64 R6, c[0x0][0x3a0] ;  /* 0x0000e800ff067b82 */ /* 0x000ea20000000a00 */
[----:B0-----:R-:W-:-:S09]  /*0fe0*/  ULEA UR4, UR5, UR4, 0x18 ;  /* 0x0000000405047291 */ /* 0x001fd2000f8ec0ff */
[----:B------:R-:W0:Y:S03]  /*0ff0*/  LDS R12, [UR4] ;  /* 0x00000004ff0c7984 */ /* 0x000e260008000800 */
.L_x_185:
[----:B--2---:R-:W-:-:S06]  /*1000*/  IMAD.WIDE R8, R3, 0x4, R6 ;  /* 0x0000000403087825 */ /* 0x004fcc00078e0206 */
[----:B------:R-:W1:Y:S02]  /*1010*/  LDG.E R9, desc[UR36][R8.64] ;  /* 0x0000002408097981 */ /* 0x000e64000c1e1900 */
[----:B-1----:R-:W-:-:S06]  /*1020*/  IMAD.WIDE R10, R9, 0x4, R4 ;  /* 0x00000004090a7825 */ /* 0x002fcc00078e0204 */
[----:B------:R-:W0:Y:S01]  /*1030*/  LDG.E R11, desc[UR36][R10.64] ;  /* 0x000000240a0b7981 */ /* 0x000e22000c1e1900 */
[----:B------:R-:W-:Y:S01]  /*1040*/  IMAD.IADD R3, R18, 0x1, R3 ;  /* 0x0000000112037824 */ /* 0x000fe200078e0203 */
        /* <DEDUP_REMOVED lines=10> */
.L_x_184:
[----:B------:R-:W-:Y:S05]  /*10f0*/  BSYNC.RECONVERGENT B0 ;  /* 0x0000000000007941 */ /* 0x000fea0003800200 */
.L_x_183:
[----:B------:R-:W-:Y:S05]  /*1100*/  @!P1 BRA `(.L_x_185) ;  /* 0xfffffffc00bc9947 */ /* 0x000fea000383ffff */
.L_x_182:
[----:B------:R-:W-:Y:S05]  /*1110*/  WARPSYNC.ALL ;  /* 0x0000000000007948 */ /* 0x000fea0003800000 */
[----:B------:R-:W0:Y:S08]  /*1120*/  S2UR UR5, SR_CgaCtaId ;  /* 0x00000000000579c3 */ /* 0x000e300000008800 */
[----:B------:R-:W-:Y:S06]  /*1130*/  BAR.SYNC.DEFER_BLOCKING 0x0 ;  /* 0x0000000000007b1d */ /* 0x000fec0000010000 */
[----:B------:R-:W-:-:S02]  /*1140*/  UMOV UR4, 0x400 ;  /* 0x0000040000047882 */ /* 0x000fc40000000000 */
[----:B0-----:R-:W-:-:S06]  /*1150*/  ULEA UR4, UR5, UR4, 0x18 ;  /* 0x0000000405047291 */ /* 0x001fcc000f8ec0ff */
[----:B------:R-:W-:-:S05]  /*1160*/  MOV R3, UR4 ;  /* 0x0000000400037c02 */ /* 0x000fca0008000f00 */
[----:B------:R-:W-:Y:S04]  /*1170*/  LDS R5, [R3+0x54] ;  /* 0x0000540003057984 */ /* 0x000fe80000000800 */
[----:B------:R-:W0:Y:S02]  /*1180*/  LDS R4, [R3+0x58] ;  /* 0x0000580003047984 */ /* 0x000e240000000800 */
[----:B0-----:R-:W-:-:S13]  /*1190*/  ISETP.NE.AND P0, PT, R4, R5, PT ;  /* 0x000000050400720c */ /* 0x001fda0003f05270 */
[----:B------:R-:W-:Y:S05]  /*11a0*/  @!P0 BRA `(.L_x_186) ;  /* 0x00000000001c8947 */ /* 0x000fea0003800000 */
[----:B------:R-:W-:Y:S06]  /*11b0*/  BAR.SYNC.DEFER_BLOCKING 0x0 ;  /* 0x0000000000007b1d */ /* 0x000fec0000010000 */
[----:B------:R-:W0:Y:S04]  /*11c0*/  LDS.64 R4, [R3+0x40] ;  /* 0x0000400003047984 */ /* 0x000e280000000a00 */
[----:B0-----:R-:W2:Y:S01]  /*11d0*/  LD.E R5, desc[UR36][R4.64] ;  /* 0x0000002404057980 */ /* 0x001ea2000c101900 */
[----:B------:R-:W-:-:S05]  /*11e0*/  VIADD R0, R0, 0x1 ;  /* 0x0000000100007836 */ /* 0x000fca0000000000 */
[----:B--2---:R-:W-:-:S13]  /*11f0*/  ISETP.GE.AND P0, PT, R0, R5, PT ;  /* 0x000000050000720c */ /* 0x004fda0003f06270 */
[----:B------:R-:W-:Y:S05]  /*1200*/  @!P0 BRA `(.L_x_187) ;  /* 0xfffffffc00188947 */ /* 0x000fea000383ffff */
[----:B------:R-:W-:Y:S05]  /*1210*/  BRA `(.L_x_181) ;  /* 0x0000000000047947 */ /* 0x000fea0003800000 */
.L_x_186:
[----:B------:R1:W-:Y:S02]  /*1220*/  STS.U8 [R3+0x51], RZ ;  /* 0x000051ff03007388 */ /* 0x0003e40000000000 */
.L_x_181:
[----:B------:R-:W-:-:S13]  /*1230*/  ISETP.NE.AND P0, PT, R17, RZ, PT ;  /* 0x000000ff1100720c */ /* 0x000fda0003f05270 */
[----:B------:R-:W-:Y:S05]  /*1240*/  @P0 BRA `(.L_x_188) ;  /* 0x0000000000200947 */ /* 0x000fea0003800000 */
[----:B0-----:R-:W-:Y:S01]  /*1250*/  CS2R R8, SR_CLOCKLO ;  /* 0x0000000000087805 */ /* 0x001fe20000015000 */
[----:B------:R-:W-:Y:S04]  /*1260*/  LDS.64 R4, [R3+0xb0] ;  /* 0x0000b00003047984 */ /* 0x000fe80000000a00 */
[----:B------:R-:W0:Y:S02]  /*1270*/  LDS.64 R6, [R3+0x80] ;  /* 0x0000800003067984 */ /* 0x000e240000000a00 */
[----:B0-----:R-:W-:-:S04]  /*1280*/  IADD3 R4, P0, P1, R6, R8, -R4 ;  /* 0x0000000806047210 */ /* 0x001fc8000791e804 */
[----:B------:R-:W-:-:S05]  /*1290*/  IADD3.X R5, PT, PT, R7, R9, ~R5, P0, P1 ;  /* 0x0000000907057210 */ /* 0x000fca00007e2c05 */
[----:B------:R0:W-:Y:S02]  /*12a0*/  STS.64 [R3+0x80], R4 ;  /* 0x0000800403007388 */ /* 0x0001e40000000a00 */
[----:B0-----:R-:W-:-:S05]  /*12b0*/  CS2R R4, SR_CLOCKLO ;  /* 0x0000000000047805 */ /* 0x001fca0000015000 */
[----:B------:R2:W-:Y:S02]  /*12c0*/  STS.64 [R3+0xb0], R4 ;  /* 0x0000b00403007388 */ /* 0x0005e40000000a00 */
.L_x_188:
[----:B------:R-:W-:Y:S05]  /*12d0*/  WARPSYNC.ALL ;  /* 0x0000000000007948 */ /* 0x000fea0003800000 */
[----:B------:R-:W-:Y:S06]  /*12e0*/  BAR.SYNC.DEFER_BLOCKING 0x0 ;  /* 0x0000000000007b1d */ /* 0x000fec0000010000 */
[----:B------:R-:W3:Y:S02]  /*12f0*/  LDS.U8 R0, [R3+0x51] ;  /* 0x0000510003007984 */ /* 0x000ee40000000000 */
[----:B---3--:R-:W-:-:S13]  /*1300*/  ISETP.NE.AND P0, PT, R0, 0x1, PT ;  /* 0x000000010000780c */ /* 0x008fda0003f05270 */
[----:B------:R-:W-:Y:S05]  /*1310*/  @P0 BRA `(.L_x_189) ;  /* 0x0000000800440947 */ /* 0x000fea0003800000 */
[----:B--2---:R-:W2:Y:S04]  /*1320*/  LDS.64 R4, [R3+0x30] ;  /* 0x0000300003047984 */ /* 0x004ea80000000a00 */
[----:B--2---:R-:W2:Y:S02]  /*1330*/  LD.E R4, desc[UR36][R4.64] ;  /* 0x0000002404047980 */ /* 0x004ea4000c101900 */
[----:B--2---:R-:W-:-:S13]  /*1340*/  ISETP.GE.AND P0, PT, R4, 0x1, PT ;  /* 0x000000010400780c */ /* 0x004fda0003f06270 */
[----:B------:R-:W-:Y:S05]  /*1350*/  @!P0 BRA `(.L_x_190) ;  /* 0x0000000400588947 */ /* 0x000fea0003800000 */
[----:B------:R-:W-:-:S07]  /*1360*/  IMAD.MOV.U32 R0, RZ, RZ, RZ ;  /* 0x000000ffff007224 */ /* 0x000fce00078e00ff */
.L_x_198:
[----:B------:R-:W2:Y:S01]  /*1370*/  LDC.64 R4, c[0x0][0x3c0] ;  /* 0x0000f000ff047b82 */ /* 0x000ea20000000a00 */
[----:B------:R-:W-:-:S07]  /*1380*/  ISETP.NE.AND P0, PT, R17, RZ, PT ;  /* 0x000000ff1100720c */ /* 0x000fce0003f05270 */
[----:B------:R-:W3:Y:S01]  /*1390*/  LDC.64 R6, c[0x0][0x398] ;  /* 0x0000e600ff067b82 */ /* 0x000ee20000000a00 */
[----:B--2---:R-:W-:-:S05]  /*13a0*/  IMAD.WIDE.U32 R4, R0, 0x4, R4 ;  /* 0x0000000400047825 */ /* 0x004fca00078e0004 */
[----:B-1----:R-:W3:Y:S01]  /*13b0*/  LDG.E R3, desc[UR36][R4.64] ;  /* 0x0000002404037981 */ /* 0x002ee2000c1e1900 */
[----:B0-----:R-:W-:Y:S01]  /*13c0*/  @!P0 MOV R8, 0x400 ;  /* 0x0000040000088802 */ /* 0x001fe20000000f00 */
[----:B------:R-:W-:Y:S05]  /*13d0*/  WARPSYNC.ALL ;  /* 0x0000000000007948 */ /* 0x000fea0003800000 */
[----:B------:R-:W0:Y:S02]  /*13e0*/  @!P0 S2R R9, SR_CgaCtaId ;  /* 0x0000000000098919 */ /* 0x000e240000008800 */
[----:B0-----:R-:W-:-:S05]  /*13f0*/  @!P0 LEA R11, R9, R8, 0x18 ;  /* 0x00000008090b8211 */ /* 0x001fca00078ec0ff */
[----:B------:R0:W-:Y:S01]  /*1400*/  @!P0 STS [R11+0x58], RZ ;  /* 0x000058ff0b008388 */ /* 0x0001e20000000800 */
[----:B------:R-:W-:Y:S01]  /*1410*/  BAR.SYNC.DEFER_BLOCKING 0x0 ;  /* 0x0000000000007b1d */ /* 0x000fe20000010000 */
[----:B---3--:R-:W-:-:S05]  /*1420*/  IMAD.WIDE R6, R3, 0x8, R6 ;  /* 0x0000000803067825 */ /* 0x008fca00078e0206 */
[----:B------:R-:W2:Y:S04]  /*1430*/  LDG.E R8, desc[UR36][R6.64] ;  /* 0x0000002406087981 */ /* 0x000ea8000c1e1900 */
[----:B------:R-:W3:Y:S01]  /*1440*/  LDG.E R9, desc[UR36][R6.64+0x4] ;  /* 0x0000042406097981 */ /* 0x000ee2000c1e1900 */
[C---:B--2---:R-:W-:Y:S02]  /*1450*/  IMAD.IADD R10, R8.reuse, 0x1, R17 ;  /* 0x00000001080a7824 */ /* 0x044fe400078e0211 */
[----:B---3--:R-:W-:-:S05]  /*1460*/  IMAD.IADD R20, R8, 0x1, R9 ;  /* 0x0000000108147824 */ /* 0x008fca00078e0209 */
        /* <DEDUP_REMOVED lines=9> */
.L_x_194:
        /* <DEDUP_REMOVED lines=15> */
.L_x_193:
[----:B------:R-:W-:Y:S05]  /*15f0*/  BSYNC.RECONVERGENT B0 ;  /* 0x0000000000007941 */ /* 0x000fea0003800200 */
.L_x_192:
[----:B------:R-:W-:Y:S05]  /*1600*/  @!P1 BRA `(.L_x_194) ;  /* 0xfffffffc00bc9947 */ /* 0x000fea000383ffff */
.L_x_191:
[----:B------:R-:W-:Y:S01]  /*1610*/  ISETP.NE.AND P0, PT, R17, RZ, PT ;  /* 0x000000ff1100720c */ /* 0x000fe20003f05270 */
        /* <DEDUP_REMOVED lines=11> */
[----:B------:R-:W0:Y:S01]  /*16d0*/  LDS.64 R4, [UR4+0x28] ;  /* 0x00002804ff047984 */ /* 0x000e220008000a00 */
[----:B------:R-:W1:Y:S03]  /*16e0*/  LDC.64 R6, c[0x0][0x3b8] ;  /* 0x0000ee00ff067b82 */ /* 0x000e660000000a00 */
[----:B0-----:R-:W2:Y:S02]  /*16f0*/  LD.E R9, desc[UR36][R4.64] ;  /* 0x0000002404097980 */ /* 0x001ea4000c101900 */
[C---:B--2---:R-:W-:Y:S01]  /*1700*/  IADD3 R11, PT, PT, R9.reuse, 0x1, RZ ;  /* 0x00000001090b7810 */ /* 0x044fe20007ffe0ff */
[----:B-1----:R-:W-:-:S04]  /*1710*/  IMAD.WIDE R6, R9, 0x4, R6 ;  /* 0x0000000409067825 */ /* 0x002fc800078e0206 */
[----:B------:R0:W-:Y:S04]  /*1720*/  ST.E desc[UR36][R4.64], R11 ;  /* 0x0000000b04007985 */ /* 0x0001e8000c101924 */
[----:B------:R0:W-:Y:S01]  /*1730*/  STG.E desc[UR36][R6.64], R3 ;  /* 0x0000000306007986 */ /* 0x0001e2000c101924 */
[----:B------:R-:W-:Y:S05]  /*1740*/  BRA `(.L_x_196) ;  /* 0x0000000000307947 */ /* 0x000fea0003800000 */
.L_x_197:
[----:B------:R-:W-:-:S13]  /*1750*/  ISETP.GE.AND P0, PT, R6, 0x1, PT ;  /* 0x000000010600780c */ /* 0x000fda0003f06270 */
[----:B------:R-:W-:Y:S05]  /*1760*/  @!P0 BRA `(.L_x_196) ;  /* 0x0000000000288947 */ /* 0x000fea0003800000 */
[----:B------:R-:W0:Y:S01]  /*1770*/  LDS.64 R6, [UR4+0x38] ;  /* 0x00003804ff067984 */ /* 0x000e220008000a00 */
[----:B------:R-:W1:Y:S03]  /*1780*/  LDC.64 R8, c[0x0][0x3c0] ;  /* 0x0000f000ff087b82 */ /* 0x000e660000000a00 */
[----:B------:R-:W2:Y:S04]  /*1790*/  LDG.E R13, desc[UR36][R4.64] ;  /* 0x00000024040d7981 */ /* 0x000ea8000c1e1900 */
[----:B0-----:R-:W1:Y:S02]  /*17a0*/  LD.E R3, desc[UR36][R6.64] ;  /* 0x0000002406037980 */ /* 0x001e64000c101900 */
[----:B-1----:R-:W-:-:S05]  /*17b0*/  IMAD.WIDE R8, R3, 0x4, R8 ;  /* 0x0000000403087825 */ /* 0x002fca00078e0208 */
[----:B------:R-:W3:Y:S01]  /*17c0*/  LDG.E R11, desc[UR36][R8.64] ;  /* 0x00000024080b7981 */ /* 0x000ee2000c1e1900 */
[----:B------:R-:W-:-:S05]  /*17d0*/  VIADD R3, R3, 0x1 ;  /* 0x0000000103037836 */ /* 0x000fca0000000000 */
[----:B------:R1:W-:Y:S04]  /*17e0*/  ST.E desc[UR36][R6.64], R3 ;  /* 0x0000000306007985 */ /* 0x0003e8000c101924 */
[----:B--2---:R1:W-:Y:S04]  /*17f0*/  STG.E desc[UR36][R8.64], R13 ;  /* 0x0000000d08007986 */ /* 0x0043e8000c101924 */
[----:B---3--:R1:W-:Y:S02]  /*1800*/  STG.E desc[UR36][R4.64], R11 ;  /* 0x0000000b04007986 */ /* 0x0083e4000c101924 */
.L_x_196:
[----:B------:R-:W-:Y:S05]  /*1810*/  BSYNC.RECONVERGENT B0 ;  /* 0x0000000000007941 */ /* 0x000fea0003800200 */
.L_x_195:
[----:B------:R-:W2:Y:S08]  /*1820*/  S2UR UR5, SR_CgaCtaId ;  /* 0x00000000000579c3 */ /* 0x000eb00000008800 */
[----:B------:R-:W-:Y:S06]  /*1830*/  BAR.SYNC.DEFER_BLOCKING 0x0 ;  /* 0x0000000000007b1d */ /* 0x000fec0000010000 */
[----:B------:R-:W-:-:S02]  /*1840*/  UMOV UR4, 0x400 ;  /* 0x0000040000047882 */ /* 0x000fc40000000000 */
[----:B--2---:R-:W-:-:S06]  /*1850*/  ULEA UR4, UR5, UR4, 0x18 ;  /* 0x0000000405047291 */ /* 0x004fcc000f8ec0ff */
[----:B01----:R-:W-:-:S05]  /*1860*/  IMAD.U32 R3, RZ, RZ, UR4 ;  /* 0x00000004ff037e24 */ /* 0x003fca000f8e00ff */
[----:B------:R-:W0:Y:S04]  /*1870*/  LDS.64 R4, [R3+0x30] ;  /* 0x0000300003047984 */ /* 0x000e280000000a00 */
[----:B0-----:R-:W2:Y:S01]  /*1880*/  LD.E R5, desc[UR36][R4.64] ;  /* 0x0000002404057980 */ /* 0x001ea2000c101900 */
[----:B------:R-:W-:-:S05]  /*1890*/  VIADD R0, R0, 0x1 ;  /* 0x0000000100007836 */ /* 0x000fca0000000000 */
[----:B--2---:R-:W-:-:S13]  /*18a0*/  ISETP.GE.AND P0, PT, R0, R5, PT ;  /* 0x000000050000720c */ /* 0x004fda0003f06270 */
[----:B------:R-:W-:Y:S05]  /*18b0*/  @!P0 BRA `(.L_x_198) ;  /* 0xfffffff800ac8947 */ /* 0x000fea000383ffff */
.L_x_190:
        /* <DEDUP_REMOVED lines=9> */
[----:B------:R0:W-:Y:S01]  /*1950*/  STS.64 [R3+0xb0], R4 ;  /* 0x0000b00403007388 */ /* 0x0001e20000000a00 */
[----:B------:R-:W-:Y:S01]  /*1960*/  VIADD R24, R24, 0x1 ;  /* 0x0000000118187836 */ /* 0x000fe20000000000 */
[----:B------:R-:W-:Y:S04]  /*1970*/  BSSY.RECONVERGENT B6, `(.L_x_200) ;  /* 0x000000d000067945 */ /* 0x000fe80003800200 */
[----:B------:R-:W-:-:S13]  /*1980*/  LOP3.LUT P0, RZ, R24, 0x3ff, RZ, 0xc0, !PT ;  /* 0x000003ff18ff7812 */ /* 0x000fda000780c0ff */
[----:B0-----:R-:W-:Y:S05]  /*1990*/  @P0 BRA `(.L_x_201) ;  /* 0x0000000000280947 */ /* 0x001fea0003800000 */
[----:B------:R-:W-:Y:S01]  /*19a0*/  MOV R8, 0x0 ;  /* 0x0000000000087802 */ /* 0x000fe20000000f00 */
[----:B------:R0:W-:Y:S01]  /*19b0*/  STL [R1], R24 ;  /* 0x0000001801007387 */ /* 0x0001e20000100800 */
[----:B------:R-:W2:Y:S01]  /*19c0*/  LDCU.64 UR4, c[0x4][0x20] ;  /* 0x01000400ff0477ac */ /* 0x000ea20008000a00 */
[----:B------:R-:W-:Y:S01]  /*19d0*/  MOV R6, R2 ;  /* 0x0000000200067202 */ /* 0x000fe20000000f00 */
[----:B------:R-:W-:Y:S02]  /*19e0*/  IMAD.MOV.U32 R7, RZ, RZ, R16 ;  /* 0x000000ffff077224 */ /* 0x000fe400078e0010 */
[----:B------:R-:W3:Y:S01]  /*19f0*/  LDC.64 R8, c[0x4][R8] ;  /* 0x0100000008087b82 */ /* 0x000ee20000000a00 */
[----:B--2---:R-:W-:Y:S02]  /*1a00*/  IMAD.U32 R4, RZ, RZ, UR4 ;  /* 0x00000004ff047e24 */ /* 0x004fe4000f8e00ff */
[----:B0-----:R-:W-:-:S07]  /*1a10*/  IMAD.U32 R5, RZ, RZ, UR5 ;  /* 0x00000005ff057e24 */ /* 0x001fce000f8e00ff */
[----:B------:R-:W-:-:S07]  /*1a20*/  LEPC R20, `(.L_x_201) ;  /* 0x000000001014794e */ /* 0x000fce0000000000 */
[----:B-1-3--:R-:W-:Y:S05]  /*1a30*/  CALL.ABS.NOINC R8 ;  /* 0x0000000008007343 */ /* 0x00afea0003c00000 */
.L_x_201:
[----:B------:R-:W-:Y:S05]  /*1a40*/  BSYNC.RECONVERGENT B6 ;  /* 0x0000000000067941 */ /* 0x000fea0003800200 */
.L_x_200:
[----:B------:R-:W0:Y:S01]  /*1a50*/  S2UR UR5, SR_CgaCtaId ;  /* 0x00000000000579c3 */ /* 0x000e220000008800 */
[----:B------:R-:W-:Y:S02]  /*1a60*/  UMOV UR4, 0x400 ;  /* 0x0000040000047882 */ /* 0x000fe40000000000 */
[----:B0-----:R-:W-:-:S06]  /*1a70*/  ULEA UR4, UR5, UR4, 0x18 ;  /* 0x0000000405047291 */ /* 0x001fcc000f8ec0ff */
[----:B-1----:R-:W-:-:S05]  /*1a80*/  IMAD.U32 R3, RZ, RZ, UR4 ;  /* 0x00000004ff037e24 */ /* 0x002fca000f8e00ff */
        /* <DEDUP_REMOVED lines=9> */
.L_x_199:
[----:B------:R-:W-:Y:S01]  /*1b20*/  ISETP.NE.AND P0, PT, R17, RZ, PT ;  /* 0x000000ff1100720c */ /* 0x000fe20003f05270 */
[----:B------:R-:W-:Y:S05]  /*1b30*/  WARPSYNC.ALL ;  /* 0x0000000000007948 */ /* 0x000fea0003800000 */
[----:B------:R-:W-:Y:S06]  /*1b40*/  BAR.SYNC.DEFER_BLOCKING 0x0 ;  /* 0x0000000000007b1d */ /* 0x000fec0000010000 */
[----:B------:R-:W-:Y:S04]  /*1b50*/  BSSY.RECONVERGENT B0, `(.L_x_202) ;  /* 0x000000a000007945 */ /* 0x000fe80003800200 */
[----:B------:R-:W-:Y:S05]  /*1b60*/  @P0 BRA `(.L_x_203) ;  /* 0x0000000000200947 */ /* 0x000fea0003800000 */
[----:B0-----:R-:W-:Y:S01]  /*1b70*/  CS2R R8, SR_CLOCKLO ;  /* 0x0000000000087805 */ /* 0x001fe20000015000 */
[----:B--2---:R-:W-:Y:S04]  /*1b80*/  LDS.64 R4, [R3+0xb0] ;  /* 0x0000b00003047984 */ /* 0x004fe80000000a00 */
[----:B------:R-:W0:Y:S02]  /*1b90*/  LDS.64 R6, [R3+0x90] ;  /* 0x0000900003067984 */ /* 0x000e240000000a00 */
[----:B0-----:R-:W-:-:S04]  /*1ba0*/  IADD3 R4, P0, P1, R6, R8, -R4 ;  /* 0x0000000806047210 */ /* 0x001fc8000791e804 */
[----:B------:R-:W-:-:S05]  /*1bb0*/  IADD3.X R5, PT, PT, R7, R9, ~R5, P0, P1 ;  /* 0x0000000907057210 */ /* 0x000fca00007e2c05 */
[----:B------:R0:W-:Y:S02]  /*1bc0*/  STS.64 [R3+0x90], R4 ;  /* 0x0000900403007388 */ /* 0x0001e40000000a00 */
[----:B0-----:R-:W-:-:S05]  /*1bd0*/  CS2R R4, SR_CLOCKLO ;  /* 0x0000000000047805 */ /* 0x001fca0000015000 */
[----:B------:R3:W-:Y:S02]  /*1be0*/  STS.64 [R3+0xb0], R4 ;  /* 0x0000b00403007388 */ /* 0x0007e40000000a00 */
.L_x_203:
[----:B------:R-:W-:Y:S05]  /*1bf0*/  BSYNC.RECONVERGENT B0 ;  /* 0x0000000000007941 */ /* 0x000fea0003800200 */
.L_x_202:
[----:B--2---:R-:W2:Y:S02]  /*1c00*/  LDS.U8 R0, [R3+0x50] ;  /* 0x0000500003007984 */ /* 0x004ea40000000000 */
[----:B--2---:R-:W-:-:S13]  /*1c10*/  ISETP.NE.AND P0, PT, R0, RZ, PT ;  /* 0x000000ff0000720c */ /* 0x004fda0003f05270 */
[----:B------:R-:W-:Y:S05]  /*1c20*/  @P0 BRA `(.L_x_166) ;  /* 0x0000000000440947 */ /* 0x000fea0003800000 */
.L_x_189:
[----:B------:R-:W-:Y:S01]  /*1c30*/  ISETP.NE.AND P0, PT, R17, RZ, PT ;  /* 0x000000ff1100720c */ /* 0x000fe20003f05270 */
[----:B------:R-:W-:-:S12]  /*1c40*/  BSSY.RECONVERGENT B0, `(.L_x_204) ;  /* 0x000000b000007945 */ /* 0x000fd80003800200 */
[----:B------:R-:W-:Y:S05]  /*1c50*/  @P0 BRA `(.L_x_205) ;  /* 0x0000000000240947 */ /* 0x000fea0003800000 */
[----:B--23--:R-:W2:Y:S01]  /*1c60*/  LDS.64 R4, [R3+0x40] ;  /* 0x0000400003047984 */ /* 0x00cea20000000a00 */
[----:B0-----:R-:W0:Y:S03]  /*1c70*/  LDC.64 R8, c[0x0][0x3c8] ;  /* 0x0000f200ff087b82 */ /* 0x001e260000000a00 */
[----:B------:R-:W3:Y:S04]  /*1c80*/  LDS.64 R6, [R3+0x8] ;  /* 0x0000080003067984 */ /* 0x000ee80000000a00 */
[----:B--2---:R-:W2:Y:S04]  /*1c90*/  LD.E R11, desc[UR36][R4.64] ;  /* 0x00000024040b7980 */ /* 0x004ea8000c101900 */
[----:B---3--:R-:W3:Y:S01]  /*1ca0*/  LD.E R7, desc[UR36][R6.64] ;  /* 0x0000002406077980 */ /* 0x008ee2000c101900 */
[----:B--2---:R-:W-:-:S02]  /*1cb0*/  VIADD R13, R11, 0x1 ;  /* 0x000000010b0d7836 */ /* 0x004fc40000000000 */
[----:B0-----:R-:W-:-:S03]  /*1cc0*/  IMAD.WIDE R8, R11, 0x4, R8 ;  /* 0x000000040b087825 */ /* 0x001fc600078e0208 */
[----:B------:R4:W-:Y:S04]  /*1cd0*/  ST.E desc[UR36][R4.64], R13 ;  /* 0x0000000d04007985 */ /* 0x0009e8000c101924 */
[----:B---3--:R4:W-:Y:S02]  /*1ce0*/  STG.E desc[UR36][R8.64], R7 ;  /* 0x0000000708007986 */ /* 0x0089e4000c101924 */
.L_x_205:
[----:B------:R-:W-:Y:S05]  /*1cf0*/  BSYNC.RECONVERGENT B0 ;  /* 0x0000000000007941 */ /* 0x000fea0003800200 */
.L_x_204:
[----:B--234-:R-:W2:Y:S04]  /*1d00*/  LDS.64 R4, [R3+0x30] ;  /* 0x0000300003047984 */ /* 0x01cea80000000a00 */
[----:B--2---:R-:W2:Y:S02]  /*1d10*/  LD.E R4, desc[UR36][R4.64] ;  /* 0x0000002404047980 */ /* 0x004ea4000c101900 */
[----:B--2---:R-:W-:-:S13]  /*1d20*/  ISETP.NE.AND P0, PT, R4, RZ, PT ;  /* 0x000000ff0400720c */ /* 0x004fda0003f05270 */
[----:B------:R-:W-:Y:S05]  /*1d30*/  @P0 BRA `(.L_x_206) ;  /* 0xffffffe400e00947 */ /* 0x000fea000383ffff */
.L_x_166:
[----:B------:R-:W-:Y:S05]  /*1d40*/  WARPSYNC.ALL ;  /* 0x0000000000007948 */ /* 0x000fea0003800000 */
[----:B------:R-:W-:Y:S06]  /*1d50*/  BAR.SYNC.DEFER_BLOCKING 0x0 ;  /* 0x0000000000007b1d */ /* 0x000fec0000010000 */
[----:B------:R-:W-:Y:S01]  /*1d60*/  BSSY.RECONVERGENT B0, `(.L_x_207) ;  /* 0x0000013000007945 */ /* 0x000fe20003800200 */
[----:B------:R-:W2:Y:S02]  /*1d70*/  LDS.U8 R0, [R3+0x50] ;  /* 0x0000500003007984 */ /* 0x000ea40000000000 */
[----:B--2---:R-:W-:-:S04]  /*1d80*/  ISETP.NE.AND P0, PT, R0, RZ, PT ;  /* 0x000000ff0000720c */ /* 0x004fc80003f05270 */
[----:B------:R-:W-:-:S13]  /*1d90*/  ISETP.NE.OR P0, PT, R17, RZ, P0 ;  /* 0x000000ff1100720c */ /* 0x000fda0000705670 */
[----:B------:R-:W-:Y:S05]  /*1da0*/  @P0 BRA `(.L_x_208) ;  /* 0x0000000000380947 */ /* 0x000fea0003800000 */
[----:B------:R-:W2:Y:S01]  /*1db0*/  LDS R11, [R3] ;  /* 0x00000000030b7984 */ /* 0x000ea20000000800 */
[----:B---3--:R-:W2:Y:S08]  /*1dc0*/  LDC.64 R4, c[0x0][0x3f0] ;  /* 0x0000fc00ff047b82 */ /* 0x008eb00000000a00 */
[----:B0-----:R-:W0:Y:S08]  /*1dd0*/  LDC.64 R8, c[0x0][0x3d0] ;  /* 0x0000f400ff087b82 */ /* 0x001e300000000a00 */
[----:B------:R-:W3:Y:S01]  /*1de0*/  LDC.64 R6, c[0x0][0x3c8] ;  /* 0x0000f200ff067b82 */ /* 0x000ee20000000a00 */
[----:B--2---:R-:W-:-:S04]  /*1df0*/  IMAD.WIDE R4, R11, 0x4, R4 ;  /* 0x000000040b047825 */ /* 0x004fc800078e0204 */
[C---:B0-----:R-:W-:Y:S01]  /*1e00*/  IMAD.WIDE R8, R11.reuse, 0x4, R8 ;  /* 0x000000040b087825 */ /* 0x041fe200078e0208 */
[----:B------:R-:W2:Y:S05]  /*1e10*/  LDG.E R13, desc[UR36][R4.64+-0x4] ;  /* 0xfffffc24040d7981 */ /* 0x000eaa000c1e1900 */
[----:B------:R-:W4:Y:S01]  /*1e20*/  LDG.E R9, desc[UR36][R8.64+-0x4] ;  /* 0xfffffc2408097981 */ /* 0x000f22000c1e1900 */
[----:B------:R-:W-:-:S05]  /*1e30*/  VIADD R0, R11, 0xffffffff ;  /* 0xffffffff0b007836 */ /* 0x000fca0000000000 */
[----:B------:R0:W-:Y:S01]  /*1e40*/  STS [R3], R0 ;  /* 0x0000000003007388 */ /* 0x0001e20000000800 */
[C---:B--2---:R-:W-:Y:S01]  /*1e50*/  IADD3 R11, PT, PT, R13.reuse, 0x1, RZ ;  /* 0x000000010d0b7810 */ /* 0x044fe20007ffe0ff */
[----:B---3--:R-:W-:-:S04]  /*1e60*/  IMAD.WIDE R6, R13, 0x4, R6 ;  /* 0x000000040d067825 */ /* 0x008fc800078e0206 */
[----:B------:R0:W-:Y:S04]  /*1e70*/  STG.E desc[UR36][R4.64+-0x4], R11 ;  /* 0xfffffc0b04007986 */ /* 0x0001e8000c101924 */
[----:B----4-:R0:W-:Y:S02]  /*1e80*/  STG.E desc[UR36][R6.64], R9 ;  /* 0x0000000906007986 */ /* 0x0101e4000c101924 */
.L_x_208:
[----:B------:R-:W-:Y:S05]  /*1e90*/  BSYNC.RECONVERGENT B0 ;  /* 0x0000000000007941 */ /* 0x000fea0003800200 */
.L_x_207:
[----:B------:R-:W-:Y:S06]  /*1ea0*/  BAR.SYNC.DEFER_BLOCKING 0x0 ;  /* 0x0000000000007b1d */ /* 0x000fec0000010000 */
[----:B0-----:R-:W0:Y:S02]  /*1eb0*/  LDS R23, [R3] ;  /* 0x0000000003177984 */ /* 0x001e240000000800 */
[----:B0-----:R-:W-:-:S13]  /*1ec0*/  ISETP.GT.AND P0, PT, R23, -0x1, PT ;  /* 0xffffffff1700780c */ /* 0x001fda0003f04270 */
[----:B------:R-:W-:Y:S05]  /*1ed0*/  @P0 BRA `(.L_x_209) ;  /* 0xffffffe000dc0947 */ /* 0x000fea000383ffff */
.L_x_165:
[----:B------:R-:W-:-:S13]  /*1ee0*/  ISETP.NE.AND P0, PT, R17, RZ, PT ;  /* 0x000000ff1100720c */ /* 0x000fda0003f05270 */
[----:B------:R-:W-:Y:S05]  /*1ef0*/  @P0 EXIT ;  /* 0x000000000000094d */ /* 0x000fea0003800000 */
[----:B------:R-:W-:Y:S01]  /*1f00*/  MOV R17, 0x0 ;  /* 0x0000000000117802 */ /* 0x000fe20000000f00 */
[----:B------:R0:W-:Y:S01]  /*1f10*/  STL [R1], R24 ;  /* 0x0000001801007387 */ /* 0x0001e20000100800 */
[----:B------:R-:W3:Y:S01]  /*1f20*/  LDCU.64 UR4, c[0x4][0x28] ;  /* 0x01000500ff0477ac */ /* 0x000ee20008000a00 */
[----:B------:R-:W-:Y:S01]  /*1f30*/  IMAD.MOV.U32 R6, RZ, RZ, R2 ;  /* 0x000000ffff067224 */ /* 0x000fe200078e0002 */
[----:B------:R0:W2:Y:S01]  /*1f40*/  LDC.64 R8, c[0x4][R17] ;  /* 0x0100000011087b82 */ /* 0x0000a20000000a00 */
[----:B------:R-:W-:Y:S02]  /*1f50*/  IMAD.MOV.U32 R7, RZ, RZ, R16 ;  /* 0x000000ffff077224 */ /* 0x000fe400078e0010 */
[----:B---3--:R-:W-:Y:S02]  /*1f60*/  IMAD.U32 R4, RZ, RZ, UR4 ;  /* 0x00000004ff047e24 */ /* 0x008fe4000f8e00ff */
[----:B0-----:R-:W-:-:S07]  /*1f70*/  IMAD.U32 R5, RZ, RZ, UR5 ;  /* 0x00000005ff057e24 */ /* 0x001fce000f8e00ff */
[----:B------:R-:W-:-:S07]  /*1f80*/  LEPC R20, `(.L_x_210) ;  /* 0x000000001014794e */ /* 0x000fce0000000000 */
[----:B-12---:R-:W-:Y:S05]  /*1f90*/  CALL.ABS.NOINC R8 ;  /* 0x0000000008007343 */ /* 0x006fea0003c00000 */
.L_x_210:
[----:B------:R0:W1:Y:S01]  /*1fa0*/  LDC.64 R8, c[0x4][R17] ;  /* 0x0100000011087b82 */ /* 0x0000620000000a00 */
[----:B------:R-:W2:Y:S01]  /*1fb0*/  LDCU.64 UR4, c[0x4][0x30] ;  /* 0x01000600ff0477ac */ /* 0x000ea20008000a00 */
[----:B------:R-:W-:Y:S01]  /*1fc0*/  CS2R R6, SRZ ;  /* 0x0000000000067805 */ /* 0x000fe2000001ff00 */
[----:B--2---:R-:W-:Y:S02]  /*1fd0*/  IMAD.U32 R4, RZ, RZ, UR4 ;  /* 0x00000004ff047e24 */ /* 0x004fe4000f8e00ff */
[----:B0-----:R-:W-:-:S07]  /*1fe0*/  IMAD.U32 R5, RZ, RZ, UR5 ;  /* 0x00000005ff057e24 */ /* 0x001fce000f8e00ff */
[----:B------:R-:W-:-:S07]  /*1ff0*/  LEPC R20, `(.L_x_211) ;  /* 0x000000001014794e */ /* 0x000fce0000000000 */
[----:B-1----:R-:W-:Y:S05]  /*2000*/  CALL.ABS.NOINC R8 ;  /* 0x0000000008007343 */ /* 0x002fea0003c00000 */
.L_x_211:
[----:B------:R-:W0:Y:S01]  /*2010*/  S2UR UR5, SR_CgaCtaId ;  /* 0x00000000000579c3 */ /* 0x000e220000008800 */
[----:B------:R-:W-:Y:S01]  /*2020*/  UMOV UR4, 0x400 ;  /* 0x0000040000047882 */ /* 0x000fe20000000000 */
[----:B------:R-:W-:Y:S02]  /*2030*/  IMAD.MOV.U32 R6, RZ, RZ, R2 ;  /* 0x000000ffff067224 */ /* 0x000fe400078e0002 */
[----:B------:R-:W-:-:S04]  /*2040*/  IMAD.MOV.U32 R7, RZ, RZ, R16 ;  /* 0x000000ffff077224 */ /* 0x000fc800078e0010 */
[----:B------:R1:W2:Y:S01]  /*2050*/  LDC.64 R10, c[0x4][R17] ;  /* 0x01000000110a7b82 */ /* 0x0002a20000000a00 */
[----:B0-----:R-:W-:-:S09]  /*2060*/  ULEA UR4, UR5, UR4, 0x18 ;  /* 0x0000000405047291 */ /* 0x001fd2000f8ec0ff */
[----:B------:R-:W0:Y:S02]  /*2070*/  LDS.64 R8, [UR4+0x60] ;  /* 0x00006004ff087984 */ /* 0x000e240008000a00 */
[----:B------:R-:W3:Y:S02]  /*2080*/  LDCU.64 UR4, c[0x4][0x38] ;  /* 0x01000700ff0477ac */ /* 0x000ee40008000a00 */
[----:B---3--:R-:W-:Y:S01]  /*2090*/  MOV R4, UR4 ;  /* 0x0000000400047c02 */ /* 0x008fe20008000f00 */
[----:B------:R-:W-:Y:S01]  /*20a0*/  IMAD.U32 R5, RZ, RZ, UR5 ;  /* 0x00000005ff057e24 */ /* 0x000fe2000f8e00ff */
[----:B0-2---:R1:W-:Y:S06]  /*20b0*/  STL.64 [R1], R8 ;  /* 0x0000000801007387 */ /* 0x0053ec0000100a00 */
[----:B------:R-:W-:-:S07]  /*20c0*/  LEPC R20, `(.L_x_212) ;  /* 0x000000001014794e */ /* 0x000fce0000000000 */
[----:B-1----:R-:W-:Y:S05]  /*20d0*/  CALL.ABS.NOINC R10 ;  /* 0x000000000a007343 */ /* 0x002fea0003c00000 */
.L_x_212:
[----:B------:R-:W0:Y:S01]  /*20e0*/  S2UR UR5, SR_CgaCtaId ;  /* 0x00000000000579c3 */ /* 0x000e220000008800 */
[----:B------:R-:W-:Y:S01]  /*20f0*/  UMOV UR4, 0x400 ;  /* 0x0000040000047882 */ /* 0x000fe20000000000 */
[----:B------:R-:W-:Y:S01]  /*2100*/  IMAD.MOV.U32 R6, RZ, RZ, R2 ;  /* 0x000000ffff067224 */ /* 0x000fe200078e0002 */
[----:B------:R-:W-:-:S05]  /*2110*/  MOV R7, R16 ;  /* 0x0000001000077202 */ /* 0x000fca0000000f00 */
[----:B------:R1:W2:Y:S01]  /*2120*/  LDC.64 R10, c[0x4][R17] ;  /* 0x01000000110a7b82 */ /* 0x0002a20000000a00 */
[----:B0-----:R-:W-:-:S09]  /*2130*/  ULEA UR4, UR5, UR4, 0x18 ;  /* 0x0000000405047291 */ /* 0x001fd2000f8ec0ff */
[----:B------:R-:W0:Y:S02]  /*2140*/  LDS.64 R8, [UR4+0x68] ;  /* 0x00006804ff087984 */ /* 0x000e240008000a00 */
[----:B------:R-:W3:Y:S02]  /*2150*/  LDCU.64 UR4, c[0x4][0x38] ;  /* 0x01000700ff0477ac */ /* 0x000ee40008000a00 */
[----:B---3--:R-:W-:Y:S02]  /*2160*/  IMAD.U32 R4, RZ, RZ, UR4 ;  /* 0x00000004ff047e24 */ /* 0x008fe4000f8e00ff */
[----:B------:R-:W-:Y:S01]  /*2170*/  IMAD.U32 R5, RZ, RZ, UR5 ;  /* 0x00000005ff057e24 */ /* 0x000fe2000f8e00ff */
[----:B0-2---:R1:W-:Y:S06]  /*2180*/  STL.64 [R1], R8 ;  /* 0x0000000801007387 */ /* 0x0053ec0000100a00 */
[----:B------:R-:W-:-:S07]  /*2190*/  LEPC R20, `(.L_x_213) ;  /* 0x000000001014794e */ /* 0x000fce0000000000 */
[----:B-1----:R-:W-:Y:S05]  /*21a0*/  CALL.ABS.NOINC R10 ;  /* 0x000000000a007343 */ /* 0x002fea0003c00000 */
.L_x_213:
        /* <DEDUP_REMOVED lines=13> */
.L_x_214:
        /* <DEDUP_REMOVED lines=8> */
[----:B---3--:R-:W-:Y:S01]  /*2300*/  IMAD.U32 R4, RZ, RZ, UR4 ;  /* 0x00000004ff047e24 */ /* 0x008fe2000f8e00ff */
[----:B------:R-:W-:Y:S01]  /*2310*/  MOV R5, UR5 ;  /* 0x0000000500057c02 */ /* 0x000fe20008000f00 */
[----:B0-2---:R1:W-:Y:S06]  /*2320*/  STL.64 [R1], R8 ;  /* 0x0000000801007387 */ /* 0x0053ec0000100a00 */
[----:B------:R-:W-:-:S07]  /*2330*/  LEPC R20, `(.L_x_215) ;  /* 0x000000001014794e */ /* 0x000fce0000000000 */
[----:B-1----:R-:W-:Y:S05]  /*2340*/  CALL.ABS.NOINC R10 ;  /* 0x000000000a007343 */ /* 0x002fea0003c00000 */
.L_x_215:
        /* <DEDUP_REMOVED lines=13> */
.L_x_216:
        /* <DEDUP_REMOVED lines=13> */
.L_x_217:
        /* <DEDUP_REMOVED lines=13> */
.L_x_218:
        /* <DEDUP_REMOVED lines=13> */
.L_x_219:
        /* <DEDUP_REMOVED lines=13> */
.L_x_220:
        /* <DEDUP_REMOVED lines=13> */
.L_x_221:
[----:B------:R0:W1:Y:S01]  /*2830*/  LDC.64 R2, c[0x4][R17] ;  /* 0x0100000011027b82 */ /* 0x0000620000000a00 */
[----:B------:R-:W2:Y:S01]  /*2840*/  LDCU.64 UR4, c[0x4][0x40] ;  /* 0x01000800ff0477ac */ /* 0x000ea20008000a00 */
[----:B------:R-:W-:Y:S01]  /*2850*/  CS2R R6, SRZ ;  /* 0x0000000000067805 */ /* 0x000fe2000001ff00 */
[----:B--2---:R-:W-:Y:S02]  /*2860*/  IMAD.U32 R4, RZ, RZ, UR4 ;  /* 0x00000004ff047e24 */ /* 0x004fe4000f8e00ff */
[----:B0-----:R-:W-:-:S07]  /*2870*/  IMAD.U32 R5, RZ, RZ, UR5 ;  /* 0x00000005ff057e24 */ /* 0x001fce000f8e00ff */
[----:B------:R-:W-:-:S07]  /*2880*/  LEPC R20, `(.L_x_222) ;  /* 0x000000001014794e */ /* 0x000fce0000000000 */
[----:B-1----:R-:W-:Y:S05]  /*2890*/  CALL.ABS.NOINC R2 ;  /* 0x0000000002007343 */ /* 0x002fea0003c00000 */
.L_x_222:
[----:B------:R-:W-:Y:S05]  /*28a0*/  EXIT ;  /* 0x000000000000794d */ /* 0x000fea0003800000 */
.L_x_223:
        /* <DEDUP_REMOVED lines=13> */
.L_x_225:


//--------------------- .nv.global.init           --------------------------
	.section	.nv.global.init,"aw",@progbits
.nv.global.init:
	.type		$str$4,@object
	.size		$str$4,($str$8 - $str$4)
$str$4:
        /*0000*/ 	.byte	0x0a, 0x00
	.type		$str$8,@object
	.size		$str$8,($str - $str$8)
$str$8:
        /*0002*/ 	.byte	0x20, 0x25, 0x64, 0x00
	.type		$str,@object
	.size		$str,($str$2 - $str)
$str:
        /*0006*/ 	.byte	0x25, 0x64, 0x0a, 0x00
	.type		$str$2,@object
	.size		$str$2,($str$3 - $str$2)
$str$2:
        /*000a*/ 	.byte	0x74, 0x69, 0x6d, 0x65, 0x3a, 0x00
	.type		$str$3,@object
	.size		$str$3,($str$7 - $str$3)
$str$3:
        /*0010*/ 	.byte	0x20, 0x25, 0x6c, 0x6c, 0x64, 0x00
	.type		$str$7,@object
	.size		$str$7,($str$5 - $str$7)
$str$7:
        /*0016*/ 	.byte	0x54, 0x69, 0x6d, 0x65, 0x3a, 0x00
	.type		$str$5,@object
	.size		$str$5,($str$1 - $str$5)
$str$5:
        /*001c*/ 	.byte	0x1b, 0x5b, 0x25, 0x64, 0x3b, 0x25, 0x64, 0x48, 0x25, 0x64, 0x0a, 0x00
	.type		$str$1,@object
	.size		$str$1,($str$6 - $str$1)
$str$1:
        /*0028*/ 	.byte	0x0a, 0x46, 0x69, 0x6e, 0x64, 0x20, 0x25, 0x64, 0x20, 0x6d, 0x61, 0x78, 0x69, 0x6d, 0x61, 0x6c
        /*0038*/ 	.byte	0x20, 0x62, 0x69, 0x63, 0x6c, 0x69, 0x71, 0x75, 0x65, 0x73, 0x2e, 0x0a, 0x00
	.type		$str$6,@object
	.size		$str$6,(.L_9 - $str$6)
$str$6:
        /*0045*/ 	.byte	0x1b, 0x5b, 0x25, 0x64, 0x3b, 0x31, 0x48, 0x74, 0x6f, 0x74, 0x61, 0x6c, 0x20, 0x6d, 0x61, 0x78
        /*0055*/ 	.byte	0x69, 0x6d, 0x61, 0x6c, 0x20, 0x62, 0x69, 0x63, 0x6c, 0x69, 0x71, 0x75, 0x65, 0x73, 0x20, 0x3a
        /*0065*/ 	.byte	0x20, 0x25, 0x64, 0x0a, 0x00
.L_9:


//--------------------- .nv.shared._Z11CUDA_MBE_82PiS_S_P4NodeS_S_S_S_S_S_S_S_S_S_S_S_ --------------------------
	.section	.nv.shared._Z11CUDA_MBE_82PiS_S_P4NodeS_S_S_S_S_S_S_S_S_S_S_S_,"aw",@nobits
	.sectionflags	@""
	.align	8
.nv.shared._Z11CUDA_MBE_82PiS_S_P4NodeS_S_S_S_S_S_S_S_S_S_S_S_:
	.zero		1208


//--------------------- .nv.shared.reserved.0     --------------------------
	.section	.nv.shared.reserved.0,"aw",@nobits
	.weak		__nv_reservedSMEM_offset_0_alias
	.size		__nv_reservedSMEM_offset_0_alias, 0, 64
	.other		__nv_reservedSMEM_offset_0_alias,@"STO_CUDA_RESERVED_SHARED STV_DEFAULT"
__nv_reservedSMEM_offset_0_alias:
	.zero		0
	.zero		64


//--------------------- .nv.global                --------------------------
	.section	.nv.global,"aw",@nobits
	.align	4
.nv.global:
	.type		P_ptr,@object
	.size		P_ptr,(total_bic - P_ptr)
P_ptr:
	.zero		4
	.type		total_bic,@object
	.size		total_bic,(g_clk - total_bic)
total_bic:
	.zero		4
	.type		g_clk,@object
	.size		g_clk,(.L_0 - g_clk)
g_clk:
	.zero		40
.L_0:


//--------------------- .nv.shared._Z8CUDA_MBEPiS_S_P4NodeS_S_S_S_S_S_S_S_S_S_S_ --------------------------
	.section	.nv.shared._Z8CUDA_MBEPiS_S_P4NodeS_S_S_S_S_S_S_S_S_S_S_,"aw",@nobits
	.sectionflags	@""
	.align	8
.nv.shared._Z8CUDA_MBEPiS_S_P4NodeS_S_S_S_S_S_S_S_S_S_S_:
	.zero		1208


//--------------------- .nv.constant0._Z11CUDA_MBE_82PiS_S_P4NodeS_S_S_S_S_S_S_S_S_S_S_S_ --------------------------
	.section	.nv.constant0._Z11CUDA_MBE_82PiS_S_P4NodeS_S_S_S_S_S_S_S_S_S_S_S_,"a",@progbits
	.sectionflags	@""
	.align	4
.nv.constant0._Z11CUDA_MBE_82PiS_S_P4NodeS_S_S_S_S_S_S_S_S_S_S_S_:
	.zero		1024


//--------------------- .nv.constant0._Z8CUDA_MBEPiS_S_P4NodeS_S_S_S_S_S_S_S_S_S_S_ --------------------------
	.section	.nv.constant0._Z8CUDA_MBEPiS_S_P4NodeS_S_S_S_S_S_S_S_S_S_S_,"a",@progbits
	.sectionflags	@""
	.align	4
.nv.constant0._Z8CUDA_MBEPiS_S_P4NodeS_S_S_S_S_S_S_S_S_S_S_:
	.zero		1016


//--------------------- SYMBOLS --------------------------

	.type		.nv.reservedSmem.offset0,@object
	.size		.nv.reservedSmem.offset0,0x4
	.type		.nv.reservedSmem.cap,@object
	.size		.nv.reservedSmem.cap,0x4
	.type		vprintf,@function
